//
// Generated by NVIDIA NVVM Compiler
//
// Compiler Build ID: CL-36424714
// Cuda compilation tools, release 13.0, V13.0.88
// Based on NVVM 20.0.0
//

.version 9.0
.target sm_100
.address_size 64

	// .globl	_Z13solve_poisson4Grid
.global .align 4 .b8 precalc_xorwow_matrix[102400];
.global .align 4 .b8 precalc_xorwow_offset_matrix[102400];
.global .align 4 .b8 mrg32k3aM1[2304];
.global .align 4 .b8 mrg32k3aM2[2304];
.global .align 4 .b8 mrg32k3aM1SubSeq[2016];
.global .align 4 .b8 mrg32k3aM2SubSeq[2016];
.global .align 4 .b8 mrg32k3aM1Seq[2304];
.global .align 4 .b8 mrg32k3aM2Seq[2304];
.const .align 8 .b8 __cr_lgamma_table[72];

.visible .entry _Z13solve_poisson4Grid(
	.param .align 8 .b8 _Z13solve_poisson4Grid_param_0[120]
)
{
	.reg .pred 	%p<5>;
	.reg .b32 	%r<24>;
	.reg .b32 	%f<37>;
	.reg .b64 	%rd<31>;

	ld.param.u64 	%rd14, [_Z13solve_poisson4Grid_param_0+112];
	ld.param.u64 	%rd12, [_Z13solve_poisson4Grid_param_0+88];
	ld.param.u64 	%rd11, [_Z13solve_poisson4Grid_param_0+80];
	ld.param.u64 	%rd10, [_Z13solve_poisson4Grid_param_0+72];
	ld.param.u64 	%rd9, [_Z13solve_poisson4Grid_param_0+64];
	mov.u32 	%r6, %ctaid.x;
	mov.u32 	%r7, %ntid.x;
	mov.u32 	%r8, %tid.x;
	mad.lo.s32 	%r1, %r6, %r7, %r8;
	mov.u32 	%r9, %ctaid.y;
	mov.u32 	%r10, %ntid.y;
	mov.u32 	%r11, %tid.y;
	mad.lo.s32 	%r2, %r9, %r10, %r11;
	mov.u32 	%r12, %ctaid.z;
	mov.u32 	%r13, %ntid.z;
	mov.u32 	%r14, %tid.z;
	mad.lo.s32 	%r3, %r12, %r13, %r14;
	setp.gt.s32 	%p1, %r1, 15;
	or.b32  	%r15, %r3, %r2;
	and.b32  	%r17, %r15, 268435440;
	setp.ne.s32 	%p2, %r17, 0;
	or.pred  	%p3, %p1, %p2;
	@%p3 bra 	$L__BB0_2;
	cvta.to.global.u64 	%rd15, %rd14;
	cvta.to.global.u64 	%rd16, %rd12;
	cvta.to.global.u64 	%rd17, %rd11;
	cvta.to.global.u64 	%rd18, %rd10;
	cvta.to.global.u64 	%rd19, %rd9;
	mul.wide.s32 	%rd20, %r1, 4;
	add.s64 	%rd21, %rd15, %rd20;
	ld.global.f32 	%f1, [%rd21];
	mul.wide.u32 	%rd22, %r2, 4;
	add.s64 	%rd23, %rd15, %rd22;
	ld.global.f32 	%f2, [%rd23];
	mul.f32 	%f3, %f2, %f2;
	fma.rn.f32 	%f4, %f1, %f1, %f3;
	mul.wide.u32 	%rd24, %r3, 4;
	add.s64 	%rd25, %rd15, %rd24;
	ld.global.f32 	%f5, [%rd25];
	fma.rn.f32 	%f6, %f5, %f5, %f4;
	or.b32  	%r18, %r1, %r2;
	or.b32  	%r19, %r18, %r3;
	setp.eq.s32 	%p4, %r19, 0;
	selp.f32 	%f7, 0f3F800000, %f6, %p4;
	neg.f32 	%f8, %f1;
	add.s32 	%r20, %r2, %r1;
	shl.b32 	%r21, %r20, 4;
	shl.b32 	%r22, %r3, 8;
	add.s32 	%r23, %r21, %r22;
	mul.wide.s32 	%rd26, %r23, 8;
	add.s64 	%rd27, %rd19, %rd26;
	ld.global.v2.f32 	{%f9, %f10}, [%rd27];
	mul.f32 	%f11, %f9, %f8;
	div.rn.f32 	%f12, %f11, %f7;
	add.s64 	%rd28, %rd18, %rd26;
	st.global.f32 	[%rd28], %f12;
	ld.global.f32 	%f13, [%rd21];
	neg.f32 	%f14, %f13;
	mul.f32 	%f15, %f10, %f14;
	div.rn.f32 	%f16, %f15, %f7;
	st.global.f32 	[%rd28+4], %f16;
	ld.global.f32 	%f17, [%rd23];
	neg.f32 	%f18, %f17;
	ld.global.v2.f32 	{%f19, %f20}, [%rd27];
	mul.f32 	%f21, %f19, %f18;
	div.rn.f32 	%f22, %f21, %f7;
	add.s64 	%rd29, %rd17, %rd26;
	st.global.f32 	[%rd29], %f22;
	ld.global.f32 	%f23, [%rd23];
	neg.f32 	%f24, %f23;
	mul.f32 	%f25, %f20, %f24;
	div.rn.f32 	%f26, %f25, %f7;
	st.global.f32 	[%rd29+4], %f26;
	ld.global.f32 	%f27, [%rd25];
	neg.f32 	%f28, %f27;
	ld.global.v2.f32 	{%f29, %f30}, [%rd27];
	mul.f32 	%f31, %f29, %f28;
	div.rn.f32 	%f32, %f31, %f7;
	add.s64 	%rd30, %rd16, %rd26;
	st.global.f32 	[%rd30], %f32;
	ld.global.f32 	%f33, [%rd25];
	neg.f32 	%f34, %f33;
	mul.f32 	%f35, %f30, %f34;
	div.rn.f32 	%f36, %f35, %f7;
	st.global.f32 	[%rd30+4], %f36;
$L__BB0_2:
	ret;

}
	// .globl	_Z12real2complexPfP6float2
.visible .entry _Z12real2complexPfP6float2(
	.param .u64 .ptr .align 1 _Z12real2complexPfP6float2_param_0,
	.param .u64 .ptr .align 1 _Z12real2complexPfP6float2_param_1
)
{
	.reg .pred 	%p<4>;
	.reg .b32 	%r<20>;
	.reg .b32 	%f<3>;
	.reg .b64 	%rd<9>;

	ld.param.u64 	%rd1, [_Z12real2complexPfP6float2_param_0];
	ld.param.u64 	%rd2, [_Z12real2complexPfP6float2_param_1];
	mov.u32 	%r2, %ctaid.x;
	mov.u32 	%r3, %ntid.x;
	mov.u32 	%r4, %tid.x;
	mad.lo.s32 	%r5, %r2, %r3, %r4;
	mov.u32 	%r6, %ctaid.y;
	mov.u32 	%r7, %ntid.y;
	mov.u32 	%r8, %tid.y;
	mad.lo.s32 	%r9, %r6, %r7, %r8;
	mov.u32 	%r10, %ctaid.z;
	mov.u32 	%r11, %ntid.z;
	mov.u32 	%r12, %tid.z;
	mad.lo.s32 	%r13, %r10, %r11, %r12;
	shl.b32 	%r14, %r13, 8;
	add.s32 	%r15, %r9, %r5;
	shl.b32 	%r16, %r15, 4;
	add.s32 	%r1, %r16, %r14;
	setp.gt.s32 	%p1, %r5, 15;
	or.b32  	%r17, %r13, %r9;
	and.b32  	%r19, %r17, 268435440;
	setp.ne.s32 	%p2, %r19, 0;
	or.pred  	%p3, %p1, %p2;
	@%p3 bra 	$L__BB1_2;
	cvta.to.global.u64 	%rd3, %rd1;
	cvta.to.global.u64 	%rd4, %rd2;
	mul.wide.s32 	%rd5, %r1, 4;
	add.s64 	%rd6, %rd3, %rd5;
	ld.global.f32 	%f1, [%rd6];
	mul.wide.s32 	%rd7, %r1, 8;
	add.s64 	%rd8, %rd4, %rd7;
	mov.f32 	%f2, 0f00000000;
	st.global.v2.f32 	[%rd8], {%f1, %f2};
$L__BB1_2:
	ret;

}
	// .globl	_Z12complex2realP6float2Pf
.visible .entry _Z12complex2realP6float2Pf(
	.param .u64 .ptr .align 1 _Z12complex2realP6float2Pf_param_0,
	.param .u64 .ptr .align 1 _Z12complex2realP6float2Pf_param_1
)
{
	.reg .pred 	%p<4>;
	.reg .b32 	%r<20>;
	.reg .b32 	%f<3>;
	.reg .b64 	%rd<9>;

	ld.param.u64 	%rd1, [_Z12complex2realP6float2Pf_param_0];
	ld.param.u64 	%rd2, [_Z12complex2realP6float2Pf_param_1];
	mov.u32 	%r2, %ctaid.x;
	mov.u32 	%r3, %ntid.x;
	mov.u32 	%r4, %tid.x;
	mad.lo.s32 	%r5, %r2, %r3, %r4;
	mov.u32 	%r6, %ctaid.y;
	mov.u32 	%r7, %ntid.y;
	mov.u32 	%r8, %tid.y;
	mad.lo.s32 	%r9, %r6, %r7, %r8;
	mov.u32 	%r10, %ctaid.z;
	mov.u32 	%r11, %ntid.z;
	mov.u32 	%r12, %tid.z;
	mad.lo.s32 	%r13, %r10, %r11, %r12;
	shl.b32 	%r14, %r13, 8;
	add.s32 	%r15, %r9, %r5;
	shl.b32 	%r16, %r15, 4;
	add.s32 	%r1, %r16, %r14;
	setp.gt.s32 	%p1, %r5, 15;
	or.b32  	%r17, %r13, %r9;
	and.b32  	%r19, %r17, 268435440;
	setp.ne.s32 	%p2, %r19, 0;
	or.pred  	%p3, %p1, %p2;
	@%p3 bra 	$L__BB2_2;
	cvta.to.global.u64 	%rd3, %rd1;
	cvta.to.global.u64 	%rd4, %rd2;
	mul.wide.s32 	%rd5, %r1, 8;
	add.s64 	%rd6, %rd3, %rd5;
	ld.global.f32 	%f1, [%rd6];
	mul.f32 	%f2, %f1, 0f39800000;
	mul.wide.s32 	%rd7, %r1, 4;
	add.s64 	%rd8, %rd4, %rd7;
	st.global.f32 	[%rd8], %f2;
$L__BB2_2:
	ret;

}
	// .globl	_Z20scale_down_after_fft4Grid
.visible .entry _Z20scale_down_after_fft4Grid(
	.param .align 8 .b8 _Z20scale_down_after_fft4Grid_param_0[120]
)
{
	.reg .pred 	%p<4>;
	.reg .b32 	%r<22>;
	.reg .b32 	%f<7>;
	.reg .b64 	%rd<22>;

	ld.param.u64 	%rd8, [_Z20scale_down_after_fft4Grid_param_0+56];
	ld.param.u64 	%rd7, [_Z20scale_down_after_fft4Grid_param_0+48];
	ld.param.u64 	%rd6, [_Z20scale_down_after_fft4Grid_param_0+40];
	mov.u32 	%r4, %ctaid.x;
	mov.u32 	%r5, %ntid.x;
	mov.u32 	%r6, %tid.x;
	mad.lo.s32 	%r7, %r4, %r5, %r6;
	mov.u32 	%r8, %ctaid.y;
	mov.u32 	%r9, %ntid.y;
	mov.u32 	%r10, %tid.y;
	mad.lo.s32 	%r11, %r8, %r9, %r10;
	mov.u32 	%r12, %ctaid.z;
	mov.u32 	%r13, %ntid.z;
	mov.u32 	%r14, %tid.z;
	mad.lo.s32 	%r15, %r12, %r13, %r14;
	shl.b32 	%r16, %r15, 8;
	add.s32 	%r17, %r11, %r7;
	shl.b32 	%r18, %r17, 4;
	add.s32 	%r1, %r18, %r16;
	setp.gt.s32 	%p1, %r7, 15;
	or.b32  	%r19, %r15, %r11;
	and.b32  	%r21, %r19, 268435440;
	setp.ne.s32 	%p2, %r21, 0;
	or.pred  	%p3, %p1, %p2;
	@%p3 bra 	$L__BB3_2;
	cvta.to.global.u64 	%rd15, %rd8;
	cvta.to.global.u64 	%rd16, %rd7;
	cvta.to.global.u64 	%rd17, %rd6;
	mul.wide.s32 	%rd18, %r1, 4;
	add.s64 	%rd19, %rd17, %rd18;
	ld.global.f32 	%f1, [%rd19];
	mul.f32 	%f2, %f1, 0f39800000;
	st.global.f32 	[%rd19], %f2;
	add.s64 	%rd20, %rd16, %rd18;
	ld.global.f32 	%f3, [%rd20];
	mul.f32 	%f4, %f3, 0f39800000;
	st.global.f32 	[%rd20], %f4;
	add.s64 	%rd21, %rd15, %rd18;
	ld.global.f32 	%f5, [%rd21];
	mul.f32 	%f6, %f5, 0f39800000;
	st.global.f32 	[%rd21], %f6;
$L__BB3_2:
	ret;

}
	// .globl	_Z14scatter_charge7Species4Grid
.visible .entry _Z14scatter_charge7Species4Grid(
	.param .align 8 .b8 _Z14scatter_charge7Species4Grid_param_0[32],
	.param .align 8 .b8 _Z14scatter_charge7Species4Grid_param_1[120]
)
{
	.reg .b32 	%r<19>;
	.reg .b32 	%f<46>;
	.reg .b64 	%rd<11>;

	ld.param.f32 	%f1, [_Z14scatter_charge7Species4Grid_param_0+4];
	ld.param.u64 	%rd1, [_Z14scatter_charge7Species4Grid_param_1+32];
	ld.param.u64 	%rd2, [_Z14scatter_charge7Species4Grid_param_0+24];
	cvta.to.global.u64 	%rd3, %rd2;
	cvta.to.global.u64 	%rd4, %rd1;
	mov.u32 	%r1, %ctaid.x;
	mov.u32 	%r2, %ntid.x;
	mov.u32 	%r3, %tid.x;
	mad.lo.s32 	%r4, %r1, %r2, %r3;
	mul.wide.s32 	%rd5, %r4, 24;
	add.s64 	%rd6, %rd3, %rd5;
	ld.global.f32 	%f2, [%rd6];
	mul.f32 	%f3, %f2, 0f41800000;
	cvt.rzi.s32.f32 	%r5, %f3;
	cvt.rn.f32.s32 	%f4, %r5;
	mul.f32 	%f5, %f4, 0f3D800000;
	sub.f32 	%f6, %f2, %f5;
	mul.f32 	%f7, %f6, 0f41800000;
	mov.f32 	%f8, 0f3F800000;
	sub.f32 	%f9, %f8, %f7;
	ld.global.f32 	%f10, [%rd6+4];
	mul.f32 	%f11, %f10, 0f41800000;
	cvt.rzi.s32.f32 	%r6, %f11;
	cvt.rn.f32.s32 	%f12, %r6;
	mul.f32 	%f13, %f12, 0f3D800000;
	sub.f32 	%f14, %f10, %f13;
	mul.f32 	%f15, %f14, 0f41800000;
	sub.f32 	%f16, %f8, %f15;
	ld.global.f32 	%f17, [%rd6+8];
	mul.f32 	%f18, %f17, 0f41800000;
	cvt.rzi.s32.f32 	%r7, %f18;
	cvt.rn.f32.s32 	%f19, %r7;
	mul.f32 	%f20, %f19, 0f3D800000;
	sub.f32 	%f21, %f17, %f20;
	mul.f32 	%f22, %f21, 0f41800000;
	sub.f32 	%f23, %f8, %f22;
	shr.s32 	%r8, %r5, 31;
	shr.u32 	%r9, %r8, 28;
	add.s32 	%r10, %r5, %r9;
	and.b32  	%r11, %r10, -16;
	sub.s32 	%r12, %r5, %r11;
	mul.wide.s32 	%rd7, %r12, 4;
	add.s64 	%rd8, %rd4, %rd7;
	mul.f32 	%f24, %f1, %f9;
	mul.f32 	%f25, %f24, %f16;
	mul.f32 	%f26, %f25, %f23;
	atom.global.add.f32 	%f27, [%rd8], %f26;
	add.s32 	%r13, %r5, 1;
	shr.s32 	%r14, %r13, 31;
	shr.u32 	%r15, %r14, 28;
	add.s32 	%r16, %r13, %r15;
	and.b32  	%r17, %r16, -16;
	sub.s32 	%r18, %r13, %r17;
	mul.wide.s32 	%rd9, %r18, 4;
	add.s64 	%rd10, %rd4, %rd9;
	mul.f32 	%f28, %f1, %f7;
	mul.f32 	%f29, %f28, %f16;
	mul.f32 	%f30, %f29, %f23;
	atom.global.add.f32 	%f31, [%rd10], %f30;
	mul.f32 	%f32, %f15, %f24;
	mul.f32 	%f33, %f32, %f23;
	atom.global.add.f32 	%f34, [%rd8], %f33;
	mul.f32 	%f35, %f22, %f25;
	atom.global.add.f32 	%f36, [%rd8], %f35;
	mul.f32 	%f37, %f28, %f15;
	mul.f32 	%f38, %f37, %f23;
	atom.global.add.f32 	%f39, [%rd10], %f38;
	mul.f32 	%f40, %f22, %f29;
	atom.global.add.f32 	%f41, [%rd10], %f40;
	mul.f32 	%f42, %f22, %f32;
	atom.global.add.f32 	%f43, [%rd8], %f42;
	mul.f32 	%f44, %f37, %f22;
	atom.global.add.f32 	%f45, [%rd10], %f44;
	ret;

}
	// .globl	_Z18InitParticleArrays7Species
.visible .entry _Z18InitParticleArrays7Species(
	.param .align 8 .b8 _Z18InitParticleArrays7Species_param_0[32]
)
{
	.reg .pred 	%p<2>;
	.reg .b32 	%r<15>;
	.reg .b32 	%f<10>;
	.reg .b64 	%rd<7>;

	ld.param.u64 	%rd2, [_Z18InitParticleArrays7Species_param_0+16];
	mov.u32 	%r2, %ntid.x;
	mov.u32 	%r3, %ctaid.x;
	mov.u32 	%r4, %tid.x;
	mad.lo.s32 	%r1, %r2, %r3, %r4;
	setp.gt.s32 	%p1, %r1, 2097151;
	@%p1 bra 	$L__BB5_2;
	cvta.to.global.u64 	%rd4, %rd2;
	mul.wide.s32 	%rd5, %r1, 24;
	add.s64 	%rd6, %rd4, %rd5;
	shr.s32 	%r5, %r1, 31;
	shr.u32 	%r6, %r5, 25;
	add.s32 	%r7, %r1, %r6;
	and.b32  	%r8, %r7, -128;
	sub.s32 	%r9, %r1, %r8;
	cvt.rn.f32.s32 	%f3, %r9;
	mul.f32 	%f4, %f3, 0f3C000000;
	st.global.f32 	[%rd6], %f4;
	shr.s32 	%r10, %r7, 7;
	cvt.rn.f32.s32 	%f5, %r10;
	mul.f32 	%f6, %f5, 0f3C000000;
	mul.f32 	%f7, %f6, 0f3C000000;
	st.global.f32 	[%rd6+4], %f7;
	shr.u32 	%r11, %r5, 18;
	add.s32 	%r12, %r1, %r11;
	shr.s32 	%r13, %r12, 14;
	cvt.rn.f32.s32 	%f8, %r13;
	mul.f32 	%f9, %f8, 0f3C000000;
	st.global.f32 	[%rd6+8], %f9;
	mov.b32 	%r14, 0;
	st.global.u32 	[%rd6+12], %r14;
	st.global.u32 	[%rd6+16], %r14;
	st.global.u32 	[%rd6+20], %r14;
$L__BB5_2:
	ret;

}
	// .globl	_Z19InitialVelocityStep7Species4Grid
.visible .entry _Z19InitialVelocityStep7Species4Grid(
	.param .align 8 .b8 _Z19InitialVelocityStep7Species4Grid_param_0[32],
	.param .align 8 .b8 _Z19InitialVelocityStep7Species4Grid_param_1[120]
)
{
	.reg .b32 	%r<19>;
	.reg .b32 	%f<84>;
	.reg .b64 	%rd<19>;

	ld.param.v2.f32 	{%f1, %f2}, [_Z19InitialVelocityStep7Species4Grid_param_0];
	ld.param.u64 	%rd1, [_Z19InitialVelocityStep7Species4Grid_param_1+56];
	ld.param.u64 	%rd2, [_Z19InitialVelocityStep7Species4Grid_param_1+48];
	ld.param.u64 	%rd3, [_Z19InitialVelocityStep7Species4Grid_param_1+40];
	ld.param.u64 	%rd4, [_Z19InitialVelocityStep7Species4Grid_param_0+16];
	cvta.to.global.u64 	%rd5, %rd4;
	cvta.to.global.u64 	%rd6, %rd3;
	cvta.to.global.u64 	%rd7, %rd2;
	cvta.to.global.u64 	%rd8, %rd1;
	mov.u32 	%r1, %ntid.x;
	mov.u32 	%r2, %ctaid.x;
	mov.u32 	%r3, %tid.x;
	mad.lo.s32 	%r4, %r1, %r2, %r3;
	mul.wide.s32 	%rd9, %r4, 24;
	add.s64 	%rd10, %rd5, %rd9;
	ld.global.f32 	%f3, [%rd10];
	mul.f32 	%f4, %f3, 0f41800000;
	cvt.rzi.s32.f32 	%r5, %f4;
	cvt.rn.f32.s32 	%f5, %r5;
	mul.f32 	%f6, %f5, 0f3D800000;
	sub.f32 	%f7, %f3, %f6;
	mul.f32 	%f8, %f7, 0f41800000;
	mov.f32 	%f9, 0f3F800000;
	sub.f32 	%f10, %f9, %f8;
	ld.global.f32 	%f11, [%rd10+4];
	mul.f32 	%f12, %f11, 0f41800000;
	cvt.rzi.s32.f32 	%r6, %f12;
	cvt.rn.f32.s32 	%f13, %r6;
	mul.f32 	%f14, %f13, 0f3D800000;
	sub.f32 	%f15, %f11, %f14;
	mul.f32 	%f16, %f15, 0f41800000;
	sub.f32 	%f17, %f9, %f16;
	ld.global.f32 	%f18, [%rd10+8];
	mul.f32 	%f19, %f18, 0f41800000;
	cvt.rzi.s32.f32 	%r7, %f19;
	cvt.rn.f32.s32 	%f20, %r7;
	mul.f32 	%f21, %f20, 0f3D800000;
	sub.f32 	%f22, %f18, %f21;
	mul.f32 	%f23, %f22, 0f41800000;
	sub.f32 	%f24, %f9, %f23;
	shr.s32 	%r8, %r5, 31;
	shr.u32 	%r9, %r8, 28;
	add.s32 	%r10, %r5, %r9;
	and.b32  	%r11, %r10, -16;
	sub.s32 	%r12, %r5, %r11;
	mul.wide.s32 	%rd11, %r12, 4;
	add.s64 	%rd12, %rd6, %rd11;
	ld.global.f32 	%f25, [%rd12];
	mul.f32 	%f26, %f25, %f10;
	mul.f32 	%f27, %f26, %f17;
	fma.rn.f32 	%f28, %f27, %f24, 0f00000000;
	add.s32 	%r13, %r5, 1;
	shr.s32 	%r14, %r13, 31;
	shr.u32 	%r15, %r14, 28;
	add.s32 	%r16, %r13, %r15;
	and.b32  	%r17, %r16, -16;
	sub.s32 	%r18, %r13, %r17;
	mul.wide.s32 	%rd13, %r18, 4;
	add.s64 	%rd14, %rd6, %rd13;
	ld.global.f32 	%f29, [%rd14];
	mul.f32 	%f30, %f29, %f8;
	mul.f32 	%f31, %f30, %f17;
	fma.rn.f32 	%f32, %f31, %f24, %f28;
	mul.f32 	%f33, %f16, %f26;
	fma.rn.f32 	%f34, %f33, %f24, %f32;
	fma.rn.f32 	%f35, %f23, %f27, %f34;
	mul.f32 	%f36, %f30, %f16;
	fma.rn.f32 	%f37, %f36, %f24, %f35;
	fma.rn.f32 	%f38, %f23, %f31, %f37;
	fma.rn.f32 	%f39, %f23, %f33, %f38;
	fma.rn.f32 	%f40, %f23, %f36, %f39;
	add.s64 	%rd15, %rd7, %rd11;
	ld.global.f32 	%f41, [%rd15];
	mul.f32 	%f42, %f41, %f10;
	mul.f32 	%f43, %f42, %f17;
	fma.rn.f32 	%f44, %f43, %f24, 0f00000000;
	add.s64 	%rd16, %rd7, %rd13;
	ld.global.f32 	%f45, [%rd16];
	mul.f32 	%f46, %f45, %f8;
	mul.f32 	%f47, %f46, %f17;
	fma.rn.f32 	%f48, %f47, %f24, %f44;
	mul.f32 	%f49, %f16, %f42;
	fma.rn.f32 	%f50, %f49, %f24, %f48;
	fma.rn.f32 	%f51, %f23, %f43, %f50;
	mul.f32 	%f52, %f46, %f16;
	fma.rn.f32 	%f53, %f52, %f24, %f51;
	fma.rn.f32 	%f54, %f23, %f47, %f53;
	fma.rn.f32 	%f55, %f23, %f49, %f54;
	fma.rn.f32 	%f56, %f23, %f52, %f55;
	add.s64 	%rd17, %rd8, %rd11;
	ld.global.f32 	%f57, [%rd17];
	mul.f32 	%f58, %f57, %f10;
	mul.f32 	%f59, %f58, %f17;
	fma.rn.f32 	%f60, %f59, %f24, 0f00000000;
	add.s64 	%rd18, %rd8, %rd13;
	ld.global.f32 	%f61, [%rd18];
	mul.f32 	%f62, %f61, %f8;
	mul.f32 	%f63, %f62, %f17;
	fma.rn.f32 	%f64, %f63, %f24, %f60;
	mul.f32 	%f65, %f16, %f58;
	fma.rn.f32 	%f66, %f65, %f24, %f64;
	fma.rn.f32 	%f67, %f23, %f59, %f66;
	mul.f32 	%f68, %f62, %f16;
	fma.rn.f32 	%f69, %f68, %f24, %f67;
	fma.rn.f32 	%f70, %f23, %f63, %f69;
	fma.rn.f32 	%f71, %f23, %f65, %f70;
	fma.rn.f32 	%f72, %f23, %f68, %f71;
	mul.f32 	%f73, %f2, 0f3BA3D70A;
	div.rn.f32 	%f74, %f73, %f1;
	mul.f32 	%f75, %f74, %f40;
	ld.global.f32 	%f76, [%rd10+12];
	sub.f32 	%f77, %f76, %f75;
	st.global.f32 	[%rd10+12], %f77;
	mul.f32 	%f78, %f74, %f56;
	ld.global.f32 	%f79, [%rd10+16];
	sub.f32 	%f80, %f79, %f78;
	st.global.f32 	[%rd10+16], %f80;
	mul.f32 	%f81, %f74, %f72;
	ld.global.f32 	%f82, [%rd10+20];
	sub.f32 	%f83, %f82, %f81;
	st.global.f32 	[%rd10+20], %f83;
	ret;

}
	// .globl	_Z14ParticleKernel7Species4Grid
.visible .entry _Z14ParticleKernel7Species4Grid(
	.param .align 8 .b8 _Z14ParticleKernel7Species4Grid_param_0[32],
	.param .align 8 .b8 _Z14ParticleKernel7Species4Grid_param_1[120]
)
{
	.reg .pred 	%p<29>;
	.reg .b32 	%r<61>;
	.reg .b32 	%f<142>;
	.reg .b64 	%rd<35>;

	ld.param.u64 	%rd15, [_Z14ParticleKernel7Species4Grid_param_1+56];
	ld.param.u64 	%rd14, [_Z14ParticleKernel7Species4Grid_param_1+48];
	ld.param.u64 	%rd13, [_Z14ParticleKernel7Species4Grid_param_1+40];
	ld.param.u64 	%rd6, [_Z14ParticleKernel7Species4Grid_param_0+16];
	ld.param.v2.f32 	{%f24, %f25}, [_Z14ParticleKernel7Species4Grid_param_0];
	mov.u32 	%r26, %ntid.x;
	mov.u32 	%r27, %ctaid.x;
	mov.u32 	%r28, %tid.x;
	mad.lo.s32 	%r1, %r26, %r27, %r28;
	setp.gt.s32 	%p1, %r1, 2097151;
	@%p1 bra 	$L__BB7_21;
	cvta.to.global.u64 	%rd22, %rd6;
	mul.wide.s32 	%rd23, %r1, 24;
	add.s64 	%rd4, %rd22, %rd23;
	ld.global.f32 	%f26, [%rd4];
	ld.global.f32 	%f3, [%rd4+12];
	fma.rn.f32 	%f27, %f3, 0f3C23D70A, %f26;
	abs.f32 	%f4, %f27;
	setp.lt.f32 	%p2, %f4, 0f3F800000;
	setp.le.f32 	%p3, %f4, 0f4B000000;
	or.pred  	%p4, %p2, %p3;
	@%p4 bra 	$L__BB7_5;
	mov.b32 	%r29, %f4;
	and.b32  	%r2, %r29, 8388607;
	and.b32  	%r30, %r29, -8388608;
	add.s32 	%r56, %r30, -1065353216;
	setp.eq.s32 	%p5, %r56, 0;
	@%p5 bra 	$L__BB7_5;
	or.b32  	%r55, %r2, 1065353216;
$L__BB7_4:
	min.u32 	%r31, %r56, 192937984;
	add.s32 	%r32, %r55, %r31;
	mov.b32 	%f28, %r32;
	sub.f32 	%f29, %f28, %f28;
	add.f32 	%f30, %f29, %f28;
	sub.f32 	%f31, %f28, %f30;
	mov.f32 	%f32, 0f3F800000;
	fma.rz.f32 	%f33, %f31, %f32, %f30;
	cvt.rzi.f32.f32 	%f34, %f33;
	sub.f32 	%f35, %f28, %f34;
	sub.s32 	%r56, %r56, %r31;
	mov.b32 	%r55, %f35;
	setp.ne.s32 	%p6, %r56, 0;
	setp.ne.s32 	%p7, %r55, 0;
	and.pred  	%p8, %p6, %p7;
	@%p8 bra 	$L__BB7_4;
$L__BB7_5:
	ld.global.f32 	%f5, [%rd4+4];
	ld.global.f32 	%f6, [%rd4+16];
	fma.rn.f32 	%f37, %f6, 0f3C23D70A, %f5;
	abs.f32 	%f7, %f37;
	setp.lt.f32 	%p9, %f7, 0f3F800000;
	setp.le.f32 	%p10, %f7, 0f4B000000;
	or.pred  	%p11, %p9, %p10;
	@%p11 bra 	$L__BB7_9;
	mov.b32 	%r33, %f7;
	and.b32  	%r9, %r33, 8388607;
	and.b32  	%r34, %r33, -8388608;
	add.s32 	%r58, %r34, -1065353216;
	setp.eq.s32 	%p12, %r58, 0;
	@%p12 bra 	$L__BB7_9;
	or.b32  	%r57, %r9, 1065353216;
$L__BB7_8:
	min.u32 	%r35, %r58, 192937984;
	add.s32 	%r36, %r57, %r35;
	mov.b32 	%f38, %r36;
	sub.f32 	%f39, %f38, %f38;
	add.f32 	%f40, %f39, %f38;
	sub.f32 	%f41, %f38, %f40;
	mov.f32 	%f42, 0f3F800000;
	fma.rz.f32 	%f43, %f41, %f42, %f40;
	cvt.rzi.f32.f32 	%f44, %f43;
	sub.f32 	%f45, %f38, %f44;
	sub.s32 	%r58, %r58, %r35;
	mov.b32 	%r57, %f45;
	setp.ne.s32 	%p13, %r58, 0;
	setp.ne.s32 	%p14, %r57, 0;
	and.pred  	%p15, %p13, %p14;
	@%p15 bra 	$L__BB7_8;
$L__BB7_9:
	ld.global.f32 	%f8, [%rd4+8];
	ld.global.f32 	%f9, [%rd4+20];
	fma.rn.f32 	%f10, %f9, 0f3C23D70A, %f8;
	abs.f32 	%f141, %f10;
	setp.lt.f32 	%p16, %f141, 0f3F800000;
	@%p16 bra 	$L__BB7_20;
	setp.gtu.f32 	%p17, %f141, 0f4B000000;
	@%p17 bra 	$L__BB7_17;
	mov.f32 	%f47, 0f3F800000;
	div.approx.f32 	%f48, %f141, %f47;
	cvt.rzi.f32.f32 	%f139, %f48;
	sub.f32 	%f13, %f141, %f139;
	mov.b32 	%r16, %f13;
	setp.lt.u32 	%p18, %r16, 1065353216;
	@%p18 bra 	$L__BB7_16;
	setp.lt.u32 	%p19, %r16, -2147483647;
	@%p19 bra 	$L__BB7_14;
	add.f32 	%f52, %f139, 0fBF800000;
	setp.lt.f32 	%p22, %f13, 0fBF800000;
	add.f32 	%f53, %f52, 0fBF800000;
	selp.f32 	%f139, %f53, %f52, %p22;
	bra.uni 	$L__BB7_16;
$L__BB7_14:
	add.f32 	%f139, %f139, 0f3F800000;
	setp.ltu.f32 	%p20, %f13, 0f40000000;
	@%p20 bra 	$L__BB7_16;
	add.f32 	%f49, %f139, 0f3F800000;
	add.f32 	%f50, %f13, 0fC0400000;
	setp.ge.f32 	%p21, %f50, 0f00000000;
	add.f32 	%f51, %f49, 0f3F800000;
	selp.f32 	%f139, %f51, %f49, %p21;
$L__BB7_16:
	sub.f32 	%f141, %f141, %f139;
	bra.uni 	$L__BB7_20;
$L__BB7_17:
	mov.b32 	%r17, %f141;
	and.b32  	%r37, %r17, 8388607;
	or.b32  	%r59, %r37, 1065353216;
	mov.b32 	%f140, %r59;
	and.b32  	%r38, %r17, -8388608;
	add.s32 	%r60, %r38, -1065353216;
	setp.eq.s32 	%p23, %r60, 0;
	@%p23 bra 	$L__BB7_19;
$L__BB7_18:
	min.u32 	%r39, %r60, 192937984;
	add.s32 	%r40, %r59, %r39;
	mov.b32 	%f54, %r40;
	sub.f32 	%f55, %f54, %f54;
	add.f32 	%f56, %f55, %f54;
	sub.f32 	%f57, %f54, %f56;
	mov.f32 	%f58, 0f3F800000;
	fma.rz.f32 	%f59, %f57, %f58, %f56;
	cvt.rzi.f32.f32 	%f60, %f59;
	sub.f32 	%f140, %f54, %f60;
	sub.s32 	%r60, %r60, %r39;
	mov.b32 	%r59, %f140;
	setp.ne.s32 	%p24, %r60, 0;
	setp.ne.s32 	%p25, %r59, 0;
	and.pred  	%p26, %p24, %p25;
	@%p26 bra 	$L__BB7_18;
$L__BB7_19:
	setp.gt.u32 	%p27, %r17, 2139095039;
	selp.f32 	%f62, 0f7FFFFFFF, 0f4B000000, %p27;
	mul.f32 	%f63, %f140, 0f34000000;
	mul.f32 	%f141, %f62, %f63;
$L__BB7_20:
	cvta.to.global.u64 	%rd24, %rd15;
	cvta.to.global.u64 	%rd25, %rd14;
	cvta.to.global.u64 	%rd26, %rd13;
	abs.f32 	%f64, %f141;
	setp.nan.f32 	%p28, %f64, %f64;
	copysign.f32 	%f65, %f10, %f141;
	selp.f32 	%f66, %f141, %f65, %p28;
	st.global.f32 	[%rd4], %f66;
	mul.f32 	%f67, %f66, 0f41800000;
	cvt.rzi.s32.f32 	%r41, %f67;
	cvt.rn.f32.s32 	%f68, %r41;
	mul.f32 	%f69, %f68, 0f3D800000;
	sub.f32 	%f70, %f66, %f69;
	mul.f32 	%f71, %f70, 0f41800000;
	mov.f32 	%f72, 0f3F800000;
	sub.f32 	%f73, %f72, %f71;
	mul.f32 	%f74, %f5, 0f41800000;
	cvt.rzi.s32.f32 	%r42, %f74;
	cvt.rn.f32.s32 	%f75, %r42;
	mul.f32 	%f76, %f75, 0f3D800000;
	sub.f32 	%f77, %f5, %f76;
	mul.f32 	%f78, %f77, 0f41800000;
	sub.f32 	%f79, %f72, %f78;
	mul.f32 	%f80, %f8, 0f41800000;
	cvt.rzi.s32.f32 	%r43, %f80;
	cvt.rn.f32.s32 	%f81, %r43;
	mul.f32 	%f82, %f81, 0f3D800000;
	sub.f32 	%f83, %f8, %f82;
	mul.f32 	%f84, %f83, 0f41800000;
	sub.f32 	%f85, %f72, %f84;
	shr.s32 	%r44, %r41, 31;
	shr.u32 	%r45, %r44, 28;
	add.s32 	%r46, %r41, %r45;
	and.b32  	%r47, %r46, -16;
	sub.s32 	%r48, %r41, %r47;
	mul.wide.s32 	%rd27, %r48, 4;
	add.s64 	%rd28, %rd26, %rd27;
	ld.global.f32 	%f86, [%rd28];
	mul.f32 	%f87, %f86, %f73;
	mul.f32 	%f88, %f79, %f87;
	fma.rn.f32 	%f89, %f85, %f88, 0f00000000;
	add.s32 	%r49, %r41, 1;
	shr.s32 	%r50, %r49, 31;
	shr.u32 	%r51, %r50, 28;
	add.s32 	%r52, %r49, %r51;
	and.b32  	%r53, %r52, -16;
	sub.s32 	%r54, %r49, %r53;
	mul.wide.s32 	%rd29, %r54, 4;
	add.s64 	%rd30, %rd26, %rd29;
	ld.global.f32 	%f90, [%rd30];
	mul.f32 	%f91, %f90, %f71;
	mul.f32 	%f92, %f79, %f91;
	fma.rn.f32 	%f93, %f85, %f92, %f89;
	mul.f32 	%f94, %f78, %f87;
	fma.rn.f32 	%f95, %f85, %f94, %f93;
	fma.rn.f32 	%f96, %f84, %f88, %f95;
	mul.f32 	%f97, %f78, %f91;
	fma.rn.f32 	%f98, %f85, %f97, %f96;
	fma.rn.f32 	%f99, %f84, %f92, %f98;
	fma.rn.f32 	%f100, %f84, %f94, %f99;
	fma.rn.f32 	%f101, %f84, %f97, %f100;
	add.s64 	%rd31, %rd25, %rd27;
	ld.global.f32 	%f102, [%rd31];
	mul.f32 	%f103, %f102, %f73;
	mul.f32 	%f104, %f103, %f79;
	fma.rn.f32 	%f105, %f104, %f85, 0f00000000;
	add.s64 	%rd32, %rd25, %rd29;
	ld.global.f32 	%f106, [%rd32];
	mul.f32 	%f107, %f106, %f71;
	mul.f32 	%f108, %f107, %f79;
	fma.rn.f32 	%f109, %f108, %f85, %f105;
	mul.f32 	%f110, %f78, %f103;
	fma.rn.f32 	%f111, %f110, %f85, %f109;
	fma.rn.f32 	%f112, %f84, %f104, %f111;
	mul.f32 	%f113, %f107, %f78;
	fma.rn.f32 	%f114, %f113, %f85, %f112;
	fma.rn.f32 	%f115, %f84, %f108, %f114;
	fma.rn.f32 	%f116, %f84, %f110, %f115;
	fma.rn.f32 	%f117, %f84, %f113, %f116;
	add.s64 	%rd33, %rd24, %rd27;
	ld.global.f32 	%f118, [%rd33];
	mul.f32 	%f119, %f118, %f73;
	mul.f32 	%f120, %f119, %f79;
	fma.rn.f32 	%f121, %f120, %f85, 0f00000000;
	add.s64 	%rd34, %rd24, %rd29;
	ld.global.f32 	%f122, [%rd34];
	mul.f32 	%f123, %f122, %f71;
	mul.f32 	%f124, %f123, %f79;
	fma.rn.f32 	%f125, %f124, %f85, %f121;
	mul.f32 	%f126, %f78, %f119;
	fma.rn.f32 	%f127, %f126, %f85, %f125;
	fma.rn.f32 	%f128, %f84, %f120, %f127;
	mul.f32 	%f129, %f123, %f78;
	fma.rn.f32 	%f130, %f129, %f85, %f128;
	fma.rn.f32 	%f131, %f84, %f124, %f130;
	fma.rn.f32 	%f132, %f84, %f126, %f131;
	fma.rn.f32 	%f133, %f84, %f129, %f132;
	mul.f32 	%f134, %f25, 0f3C23D70A;
	div.rn.f32 	%f135, %f134, %f24;
	fma.rn.f32 	%f136, %f135, %f101, %f3;
	st.global.f32 	[%rd4+12], %f136;
	fma.rn.f32 	%f137, %f135, %f117, %f6;
	st.global.f32 	[%rd4+16], %f137;
	fma.rn.f32 	%f138, %f135, %f133, %f9;
	st.global.f32 	[%rd4+20], %f138;
$L__BB7_21:
	ret;

}


// ===== COMPILED SASS (sm_100) =====

	.target	sm_100

	.elftype	@"ET_EXEC"


//--------------------- .note.nv.tkinfo           --------------------------
	.section	.note.nv.tkinfo,"",@"SHT_NOTE"
	.sectionflags	@"SHF_NOTE_NV_TKINFO"
	.tkinfo
        /*0018*/ 	.word	0x00000002
        /*0030*/ 	.string	""
        /*0030*/ 	.string	"ptxas"
        /*0030*/ 	.string	"Cuda compilation tools, release 13.0, V13.0.88"
        /*0030*/ 	.string	"Build cuda_13.0.r13.0/compiler.36424714_0"
        /*0030*/ 	.string	"-arch sm_100 -m 64 "



//--------------------- .note.nv.cuinfo           --------------------------
	.section	.note.nv.cuinfo,"",@"SHT_NOTE"
	.sectionflags	@"SHF_NOTE_NV_CUINFO"
        /*0018*/ 	.short	0x0002
        /*001a*/ 	.short	0x0064
        /*001c*/ 	.short	0x0082
	.zero		2


//--------------------- .nv.info                  --------------------------
	.section	.nv.info,"",@"SHT_CUDA_INFO"
	.align	4


	//----- nvinfo : EIATTR_REGCOUNT
	.align		4
        /*0000*/ 	.byte	0x04, 0x2f
        /*0002*/ 	.short	(.L_10 - .L_9)
	.align		4
.L_9:
        /*0004*/ 	.word	index@(_Z13solve_poisson4Grid)
        /*0008*/ 	.word	0x0000001a


	//----- nvinfo : EIATTR_FRAME_SIZE
	.align		4
.L_10:
        /*000c*/ 	.byte	0x04, 0x11
        /*000e*/ 	.short	(.L_12 - .L_11)
	.align		4
.L_11:
        /*0010*/ 	.word	index@($__internal_2_$__cuda_sm3x_div_rn_noftz_f32_slowpath)
        /*0014*/ 	.word	0x00000000


	//----- nvinfo : EIATTR_FRAME_SIZE
	.align		4
.L_12:
        /*0018*/ 	.byte	0x04, 0x11
        /*001a*/ 	.short	(.L_14 - .L_13)
	.align		4
.L_13:
        /*001c*/ 	.word	index@(_Z13solve_poisson4Grid)
        /*0020*/ 	.word	0x00000000


	//----- nvinfo : EIATTR_REGCOUNT
	.align		4
.L_14:
        /*0024*/ 	.byte	0x04, 0x2f
        /*0026*/ 	.short	(.L_16 - .L_15)
	.align		4
.L_15:
        /*0028*/ 	.word	index@(_Z12real2complexPfP6float2)
        /*002c*/ 	.word	0x0000000c


	//----- nvinfo : EIATTR_FRAME_SIZE
	.align		4
.L_16:
        /*0030*/ 	.byte	0x04, 0x11
        /*0032*/ 	.short	(.L_18 - .L_17)
	.align		4
.L_17:
        /*0034*/ 	.word	index@(_Z12real2complexPfP6float2)
        /*0038*/ 	.word	0x00000000


	//----- nvinfo : EIATTR_REGCOUNT
	.align		4
.L_18:
        /*003c*/ 	.byte	0x04, 0x2f
        /*003e*/ 	.short	(.L_20 - .L_19)
	.align		4
.L_19:
        /*0040*/ 	.word	index@(_Z12complex2realP6float2Pf)
        /*0044*/ 	.word	0x0000000a


	//----- nvinfo : EIATTR_FRAME_SIZE
	.align		4
.L_20:
        /*0048*/ 	.byte	0x04, 0x11
        /*004a*/ 	.short	(.L_22 - .L_21)
	.align		4
.L_21:
        /*004c*/ 	.word	index@(_Z12complex2realP6float2Pf)
        /*0050*/ 	.word	0x00000000


	//----- nvinfo : EIATTR_REGCOUNT
	.align		4
.L_22:
        /*0054*/ 	.byte	0x04, 0x2f
        /*0056*/ 	.short	(.L_24 - .L_23)
	.align		4
.L_23:
        /*0058*/ 	.word	index@(_Z20scale_down_after_fft4Grid)
        /*005c*/ 	.word	0x00000010


	//----- nvinfo : EIATTR_FRAME_SIZE
	.align		4
.L_24:
        /*0060*/ 	.byte	0x04, 0x11
        /*0062*/ 	.short	(.L_26 - .L_25)
	.align		4
.L_25:
        /*0064*/ 	.word	index@(_Z20scale_down_after_fft4Grid)
        /*0068*/ 	.word	0x00000000


	//----- nvinfo : EIATTR_REGCOUNT
	.align		4
.L_26:
        /*006c*/ 	.byte	0x04, 0x2f
        /*006e*/ 	.short	(.L_28 - .L_27)
	.align		4
.L_27:
        /*0070*/ 	.word	index@(_Z14scatter_charge7Species4Grid)
        /*0074*/ 	.word	0x00000018


	//----- nvinfo : EIATTR_FRAME_SIZE
	.align		4
.L_28:
        /*0078*/ 	.byte	0x04, 0x11
        /*007a*/ 	.short	(.L_30 - .L_29)
	.align		4
.L_29:
        /*007c*/ 	.word	index@(_Z14scatter_charge7Species4Grid)
        /*0080*/ 	.word	0x00000000


	//----- nvinfo : EIATTR_REGCOUNT
	.align		4
.L_30:
        /*0084*/ 	.byte	0x04, 0x2f
        /*0086*/ 	.short	(.L_32 - .L_31)
	.align		4
.L_31:
        /*0088*/ 	.word	index@(_Z18InitParticleArrays7Species)
        /*008c*/ 	.word	0x0000000c


	//----- nvinfo : EIATTR_FRAME_SIZE
	.align		4
.L_32:
        /*0090*/ 	.byte	0x04, 0x11
        /*0092*/ 	.short	(.L_34 - .L_33)
	.align		4
.L_33:
        /*0094*/ 	.word	index@(_Z18InitParticleArrays7Species)
        /*0098*/ 	.word	0x00000000


	//----- nvinfo : EIATTR_REGCOUNT
	.align		4
.L_34:
        /*009c*/ 	.byte	0x04, 0x2f
        /*009e*/ 	.short	(.L_36 - .L_35)
	.align		4
.L_35:
        /*00a0*/ 	.word	index@(_Z19InitialVelocityStep7Species4Grid)
        /*00a4*/ 	.word	0x00000020


	//----- nvinfo : EIATTR_FRAME_SIZE
	.align		4
.L_36:
        /*00a8*/ 	.byte	0x04, 0x11
        /*00aa*/ 	.short	(.L_38 - .L_37)
	.align		4
.L_37:
        /*00ac*/ 	.word	index@($__internal_1_$__cuda_sm3x_div_rn_noftz_f32_slowpath)
        /*00b0*/ 	.word	0x00000000


	//----- nvinfo : EIATTR_FRAME_SIZE
	.align		4
.L_38:
        /*00b4*/ 	.byte	0x04, 0x11
        /*00b6*/ 	.short	(.L_40 - .L_39)
	.align		4
.L_39:
        /*00b8*/ 	.word	index@(_Z19InitialVelocityStep7Species4Grid)
        /*00bc*/ 	.word	0x00000000


	//----- nvinfo : EIATTR_REGCOUNT
	.align		4
.L_40:
        /*00c0*/ 	.byte	0x04, 0x2f
        /*00c2*/ 	.short	(.L_42 - .L_41)
	.align		4
.L_41:
        /*00c4*/ 	.word	index@(_Z14ParticleKernel7Species4Grid)
        /*00c8*/ 	.word	0x00000020


	//----- nvinfo : EIATTR_FRAME_SIZE
	.align		4
.L_42:
        /*00cc*/ 	.byte	0x04, 0x11
        /*00ce*/ 	.short	(.L_44 - .L_43)
	.align		4
.L_43:
        /*00d0*/ 	.word	index@($__internal_0_$__cuda_sm3x_div_rn_noftz_f32_slowpath)
        /*00d4*/ 	.word	0x00000000


	//----- nvinfo : EIATTR_FRAME_SIZE
	.align		4
.L_44:
        /*00d8*/ 	.byte	0x04, 0x11
        /*00da*/ 	.short	(.L_46 - .L_45)
	.align		4
.L_45:
        /*00dc*/ 	.word	index@(_Z14ParticleKernel7Species4Grid)
        /*00e0*/ 	.word	0x00000000


	//----- nvinfo : EIATTR_MIN_STACK_SIZE
	.align		4
.L_46:
        /*00e4*/ 	.byte	0x04, 0x12
        /*00e6*/ 	.short	(.L_48 - .L_47)
	.align		4
.L_47:
        /*00e8*/ 	.word	index@(_Z14ParticleKernel7Species4Grid)
        /*00ec*/ 	.word	0x00000000


	//----- nvinfo : EIATTR_MIN_STACK_SIZE
	.align		4
.L_48:
        /*00f0*/ 	.byte	0x04, 0x12
        /*00f2*/ 	.short	(.L_50 - .L_49)
	.align		4
.L_49:
        /*00f4*/ 	.word	index@(_Z19InitialVelocityStep7Species4Grid)
        /*00f8*/ 	.word	0x00000000


	//----- nvinfo : EIATTR_MIN_STACK_SIZE
	.align		4
.L_50:
        /*00fc*/ 	.byte	0x04, 0x12
        /*00fe*/ 	.short	(.L_52 - .L_51)
	.align		4
.L_51:
        /*0100*/ 	.word	index@(_Z18InitParticleArrays7Species)
        /*0104*/ 	.word	0x00000000


	//----- nvinfo : EIATTR_MIN_STACK_SIZE
	.align		4
.L_52:
        /*0108*/ 	.byte	0x04, 0x12
        /*010a*/ 	.short	(.L_54 - .L_53)
	.align		4
.L_53:
        /*010c*/ 	.word	index@(_Z14scatter_charge7Species4Grid)
        /*0110*/ 	.word	0x00000000


	//----- nvinfo : EIATTR_MIN_STACK_SIZE
	.align		4
.L_54:
        /*0114*/ 	.byte	0x04, 0x12
        /*0116*/ 	.short	(.L_56 - .L_55)
	.align		4
.L_55:
        /*0118*/ 	.word	index@(_Z20scale_down_after_fft4Grid)
        /*011c*/ 	.word	0x00000000


	//----- nvinfo : EIATTR_MIN_STACK_SIZE
	.align		4
.L_56:
        /*0120*/ 	.byte	0x04, 0x12
        /*0122*/ 	.short	(.L_58 - .L_57)
	.align		4
.L_57:
        /*0124*/ 	.word	index@(_Z12complex2realP6float2Pf)
        /*0128*/ 	.word	0x00000000


	//----- nvinfo : EIATTR_MIN_STACK_SIZE
	.align		4
.L_58:
        /*012c*/ 	.byte	0x04, 0x12
        /*012e*/ 	.short	(.L_60 - .L_59)
	.align		4
.L_59:
        /*0130*/ 	.word	index@(_Z12real2complexPfP6float2)
        /*0134*/ 	.word	0x00000000


	//----- nvinfo : EIATTR_MIN_STACK_SIZE
	.align		4
.L_60:
        /*0138*/ 	.byte	0x04, 0x12
        /*013a*/ 	.short	(.L_62 - .L_61)
	.align		4
.L_61:
        /*013c*/ 	.word	index@(_Z13solve_poisson4Grid)
        /*0140*/ 	.word	0x00000000
.L_62:


//--------------------- .nv.compat                --------------------------
	.section	.nv.compat,"",@"SHT_CUDA_COMPAT_INFO"
	.align	4
        /*0000*/ 	.byte	0x02, 0x09, 0x00, 0x00, 0x02, 0x02, 0x01, 0x00, 0x02, 0x05, 0x05, 0x00, 0x03, 0x07, 0x01, 0x01
        /*0010*/ 	.byte	0x02, 0x03, 0x00, 0x00, 0x02, 0x06, 0x01, 0x00, 0x04, 0x0b, 0x08, 0x00, 0x01, 0x00, 0x00, 0x00
        /*0020*/ 	.byte	0x00, 0x00, 0x00, 0x00


//--------------------- .nv.info._Z14ParticleKernel7Species4Grid --------------------------
	.section	.nv.info._Z14ParticleKernel7Species4Grid,"",@"SHT_CUDA_INFO"
	.sectionflags	@""
	.align	4


	//----- nvinfo : EIATTR_CUDA_API_VERSION
	.align		4
        /*0000*/ 	.byte	0x04, 0x37
        /*0002*/ 	.short	(.L_64 - .L_63)
.L_63:
        /*0004*/ 	.word	0x00000082


	//----- nvinfo : EIATTR_KPARAM_INFO
	.align		4
.L_64:
        /*0008*/ 	.byte	0x04, 0x17
        /*000a*/ 	.short	(.L_66 - .L_65)
.L_65:
        /*000c*/ 	.word	0x00000000
        /*0010*/ 	.short	0x0001
        /*0012*/ 	.short	0x0020
        /*0014*/ 	.byte	0x00, 0xf0, 0xe1, 0x01


	//----- nvinfo : EIATTR_KPARAM_INFO
	.align		4
.L_66:
        /*0018*/ 	.byte	0x04, 0x17
        /*001a*/ 	.short	(.L_68 - .L_67)
.L_67:
        /*001c*/ 	.word	0x00000000
        /*0020*/ 	.short	0x0000
        /*0022*/ 	.short	0x0000
        /*0024*/ 	.byte	0x00, 0xf0, 0x81, 0x00


	//----- nvinfo : EIATTR_SPARSE_MMA_MASK
	.align		4
.L_68:
        /*0028*/ 	.byte	0x03, 0x50
        /*002a*/ 	.short	0x0000


	//----- nvinfo : EIATTR_MAXREG_COUNT
	.align		4
        /*002c*/ 	.byte	0x03, 0x1b
        /*002e*/ 	.short	0x00ff


	//----- nvinfo : EIATTR_MERCURY_ISA_VERSION
	.align		4
        /*0030*/ 	.byte	0x03, 0x5f
        /*0032*/ 	.short	0x0101


	//----- nvinfo : EIATTR_VRC_CTA_INIT_COUNT
	.align		4
        /*0034*/ 	.byte	0x02, 0x4a
	.zero		1
	.zero		1


	//----- nvinfo : EIATTR_EXIT_INSTR_OFFSETS
	.align		4
        /*0038*/ 	.byte	0x04, 0x1c
        /*003a*/ 	.short	(.L_70 - .L_69)


	//   ....[0]....
.L_69:
        /*003c*/ 	.word	0x00000060


	//   ....[1]....
        /*0040*/ 	.word	0x00000af0


	//----- nvinfo : EIATTR_CRS_STACK_SIZE
	.align		4
.L_70:
        /*0044*/ 	.byte	0x04, 0x1e
        /*0046*/ 	.short	(.L_72 - .L_71)
.L_71:
        /*0048*/ 	.word	0x00000000


	//----- nvinfo : EIATTR_CBANK_PARAM_SIZE
	.align		4
.L_72:
        /*004c*/ 	.byte	0x03, 0x19
        /*004e*/ 	.short	0x0098


	//----- nvinfo : EIATTR_PARAM_CBANK
	.align		4
        /*0050*/ 	.byte	0x04, 0x0a
        /*0052*/ 	.short	(.L_74 - .L_73)
	.align		4
.L_73:
        /*0054*/ 	.word	index@(.nv.constant0._Z14ParticleKernel7Species4Grid)
        /*0058*/ 	.short	0x0380
        /*005a*/ 	.short	0x0098


	//----- nvinfo : EIATTR_SW_WAR
	.align		4
.L_74:
        /*005c*/ 	.byte	0x04, 0x36
        /*005e*/ 	.short	(.L_76 - .L_75)
.L_75:
        /*0060*/ 	.word	0x00000008
.L_76:


//--------------------- .nv.info._Z19InitialVelocityStep7Species4Grid --------------------------
	.section	.nv.info._Z19InitialVelocityStep7Species4Grid,"",@"SHT_CUDA_INFO"
	.sectionflags	@""
	.align	4


	//----- nvinfo : EIATTR_CUDA_API_VERSION
	.align		4
        /*0000*/ 	.byte	0x04, 0x37
        /*0002*/ 	.short	(.L_78 - .L_77)
.L_77:
        /*0004*/ 	.word	0x00000082


	//----- nvinfo : EIATTR_KPARAM_INFO
	.align		4
.L_78:
        /*0008*/ 	.byte	0x04, 0x17
        /*000a*/ 	.short	(.L_80 - .L_79)
.L_79:
        /*000c*/ 	.word	0x00000000
        /*0010*/ 	.short	0x0001
        /*0012*/ 	.short	0x0020
        /*0014*/ 	.byte	0x00, 0xf0, 0xe1, 0x01


	//----- nvinfo : EIATTR_KPARAM_INFO
	.align		4
.L_80:
        /*0018*/ 	.byte	0x04, 0x17
        /*001a*/ 	.short	(.L_82 - .L_81)
.L_81:
        /*001c*/ 	.word	0x00000000
        /*0020*/ 	.short	0x0000
        /*0022*/ 	.short	0x0000
        /*0024*/ 	.byte	0x00, 0xf0, 0x81, 0x00


	//----- nvinfo : EIATTR_SPARSE_MMA_MASK
	.align		4
.L_82:
        /*0028*/ 	.byte	0x03, 0x50
        /*002a*/ 	.short	0x0000


	//----- nvinfo : EIATTR_MAXREG_COUNT
	.align		4
        /*002c*/ 	.byte	0x03, 0x1b
        /*002e*/ 	.short	0x00ff


	//----- nvinfo : EIATTR_MERCURY_ISA_VERSION
	.align		4
        /*0030*/ 	.byte	0x03, 0x5f
        /*0032*/ 	.short	0x0101


	//----- nvinfo : EIATTR_VRC_CTA_INIT_COUNT
	.align		4
        /*0034*/ 	.byte	0x02, 0x4a
	.zero		1
	.zero		1


	//----- nvinfo : EIATTR_EXIT_INSTR_OFFSETS
	.align		4
        /*0038*/ 	.byte	0x04, 0x1c
        /*003a*/ 	.short	(.L_84 - .L_83)


	//   ....[0]....
.L_83:
        /*003c*/ 	.word	0x00000750


	//----- nvinfo : EIATTR_CRS_STACK_SIZE
	.align		4
.L_84:
        /*0040*/ 	.byte	0x04, 0x1e
        /*0042*/ 	.short	(.L_86 - .L_85)
.L_85:
        /*0044*/ 	.word	0x00000000


	//----- nvinfo : EIATTR_CBANK_PARAM_SIZE
	.align		4
.L_86:
        /*0048*/ 	.byte	0x03, 0x19
        /*004a*/ 	.short	0x0098


	//----- nvinfo : EIATTR_PARAM_CBANK
	.align		4
        /*004c*/ 	.byte	0x04, 0x0a
        /*004e*/ 	.short	(.L_88 - .L_87)
	.align		4
.L_87:
        /*0050*/ 	.word	index@(.nv.constant0._Z19InitialVelocityStep7Species4Grid)
        /*0054*/ 	.short	0x0380
        /*0056*/ 	.short	0x0098


	//----- nvinfo : EIATTR_SW_WAR
	.align		4
.L_88:
        /*0058*/ 	.byte	0x04, 0x36
        /*005a*/ 	.short	(.L_90 - .L_89)
.L_89:
        /*005c*/ 	.word	0x00000008
.L_90:


//--------------------- .nv.info._Z18InitParticleArrays7Species --------------------------
	.section	.nv.info._Z18InitParticleArrays7Species,"",@"SHT_CUDA_INFO"
	.sectionflags	@""
	.align	4


	//----- nvinfo : EIATTR_CUDA_API_VERSION
	.align		4
        /*0000*/ 	.byte	0x04, 0x37
        /*0002*/ 	.short	(.L_92 - .L_91)
.L_91:
        /*0004*/ 	.word	0x00000082


	//----- nvinfo : EIATTR_KPARAM_INFO
	.align		4
.L_92:
        /*0008*/ 	.byte	0x04, 0x17
        /*000a*/ 	.short	(.L_94 - .L_93)
.L_93:
        /*000c*/ 	.word	0x00000000
        /*0010*/ 	.short	0x0000
        /*0012*/ 	.short	0x0000
        /*0014*/ 	.byte	0x00, 0xf0, 0x81, 0x00


	//----- nvinfo : EIATTR_SPARSE_MMA_MASK
	.align		4
.L_94:
        /*0018*/ 	.byte	0x03, 0x50
        /*001a*/ 	.short	0x0000


	//----- nvinfo : EIATTR_MAXREG_COUNT
	.align		4
        /*001c*/ 	.byte	0x03, 0x1b
        /*001e*/ 	.short	0x00ff


	//----- nvinfo : EIATTR_MERCURY_ISA_VERSION
	.align		4
        /*0020*/ 	.byte	0x03, 0x5f
        /*0022*/ 	.short	0x0101


	//----- nvinfo : EIATTR_VRC_CTA_INIT_COUNT
	.align		4
        /*0024*/ 	.byte	0x02, 0x4a
	.zero		1
	.zero		1


	//----- nvinfo : EIATTR_EXIT_INSTR_OFFSETS
	.align		4
        /*0028*/ 	.byte	0x04, 0x1c
        /*002a*/ 	.short	(.L_96 - .L_95)


	//   ....[0]....
.L_95:
        /*002c*/ 	.word	0x00000060


	//   ....[1]....
        /*0030*/ 	.word	0x000001e0


	//----- nvinfo : EIATTR_CBANK_PARAM_SIZE
	.align		4
.L_96:
        /*0034*/ 	.byte	0x03, 0x19
        /*0036*/ 	.short	0x0020


	//----- nvinfo : EIATTR_PARAM_CBANK
	.align		4
        /*0038*/ 	.byte	0x04, 0x0a
        /*003a*/ 	.short	(.L_98 - .L_97)
	.align		4
.L_97:
        /*003c*/ 	.word	index@(.nv.constant0._Z18InitParticleArrays7Species)
        /*0040*/ 	.short	0x0380
        /*0042*/ 	.short	0x0020


	//----- nvinfo : EIATTR_SW_WAR
	.align		4
.L_98:
        /*0044*/ 	.byte	0x04, 0x36
        /*0046*/ 	.short	(.L_100 - .L_99)
.L_99:
        /*0048*/ 	.word	0x00000008
.L_100:


//--------------------- .nv.info._Z14scatter_charge7Species4Grid --------------------------
	.section	.nv.info._Z14scatter_charge7Species4Grid,"",@"SHT_CUDA_INFO"
	.sectionflags	@""
	.align	4


	//----- nvinfo : EIATTR_CUDA_API_VERSION
	.align		4
        /*0000*/ 	.byte	0x04, 0x37
        /*0002*/ 	.short	(.L_102 - .L_101)
.L_101:
        /*0004*/ 	.word	0x00000082


	//----- nvinfo : EIATTR_KPARAM_INFO
	.align		4
.L_102:
        /*0008*/ 	.byte	0x04, 0x17
        /*000a*/ 	.short	(.L_104 - .L_103)
.L_103:
        /*000c*/ 	.word	0x00000000
        /*0010*/ 	.short	0x0001
        /*0012*/ 	.short	0x0020
        /*0014*/ 	.byte	0x00, 0xf0, 0xe1, 0x01


	//----- nvinfo : EIATTR_KPARAM_INFO
	.align		4
.L_104:
        /*0018*/ 	.byte	0x04, 0x17
        /*001a*/ 	.short	(.L_106 - .L_105)
.L_105:
        /*001c*/ 	.word	0x00000000
        /*0020*/ 	.short	0x0000
        /*0022*/ 	.short	0x0000
        /*0024*/ 	.byte	0x00, 0xf0, 0x81, 0x00


	//----- nvinfo : EIATTR_SPARSE_MMA_MASK
	.align		4
.L_106:
        /*0028*/ 	.byte	0x03, 0x50
        /*002a*/ 	.short	0x0000


	//----- nvinfo : EIATTR_MAXREG_COUNT
	.align		4
        /*002c*/ 	.byte	0x03, 0x1b
        /*002e*/ 	.short	0x00ff


	//----- nvinfo : EIATTR_MERCURY_ISA_VERSION
	.align		4
        /*0030*/ 	.byte	0x03, 0x5f
        /*0032*/ 	.short	0x0101


	//----- nvinfo : EIATTR_VRC_CTA_INIT_COUNT
	.align		4
        /*0034*/ 	.byte	0x02, 0x4a
	.zero		1
	.zero		1


	//----- nvinfo : EIATTR_EXIT_INSTR_OFFSETS
	.align		4
        /*0038*/ 	.byte	0x04, 0x1c
        /*003a*/ 	.short	(.L_108 - .L_107)


	//   ....[0]....
.L_107:
        /*003c*/ 	.word	0x00000400


	//----- nvinfo : EIATTR_CBANK_PARAM_SIZE
	.align		4
.L_108:
        /*0040*/ 	.byte	0x03, 0x19
        /*0042*/ 	.short	0x0098


	//----- nvinfo : EIATTR_PARAM_CBANK
	.align		4
        /*0044*/ 	.byte	0x04, 0x0a
        /*0046*/ 	.short	(.L_110 - .L_109)
	.align		4
.L_109:
        /*0048*/ 	.word	index@(.nv.constant0._Z14scatter_charge7Species4Grid)
        /*004c*/ 	.short	0x0380
        /*004e*/ 	.short	0x0098


	//----- nvinfo : EIATTR_SW_WAR
	.align		4
.L_110:
        /*0050*/ 	.byte	0x04, 0x36
        /*0052*/ 	.short	(.L_112 - .L_111)
.L_111:
        /*0054*/ 	.word	0x00000008
.L_112:


//--------------------- .nv.info._Z20scale_down_after_fft4Grid --------------------------
	.section	.nv.info._Z20scale_down_after_fft4Grid,"",@"SHT_CUDA_INFO"
	.sectionflags	@""
	.align	4


	//----- nvinfo : EIATTR_CUDA_API_VERSION
	.align		4
        /*0000*/ 	.byte	0x04, 0x37
        /*0002*/ 	.short	(.L_114 - .L_113)
.L_113:
        /*0004*/ 	.word	0x00000082


	//----- nvinfo : EIATTR_KPARAM_INFO
	.align		4
.L_114:
        /*0008*/ 	.byte	0x04, 0x17
        /*000a*/ 	.short	(.L_116 - .L_115)
.L_115:
        /*000c*/ 	.word	0x00000000
        /*0010*/ 	.short	0x0000
        /*0012*/ 	.short	0x0000
        /*0014*/ 	.byte	0x00, 0xf0, 0xe1, 0x01


	//----- nvinfo : EIATTR_SPARSE_MMA_MASK
	.align		4
.L_116:
        /*0018*/ 	.byte	0x03, 0x50
        /*001a*/ 	.short	0x0000


	//----- nvinfo : EIATTR_MAXREG_COUNT
	.align		4
        /*001c*/ 	.byte	0x03, 0x1b
        /*001e*/ 	.short	0x00ff


	//----- nvinfo : EIATTR_MERCURY_ISA_VERSION
	.align		4
        /*0020*/ 	.byte	0x03, 0x5f
        /*0022*/ 	.short	0x0101


	//----- nvinfo : EIATTR_VRC_CTA_INIT_COUNT
	.align		4
        /*0024*/ 	.byte	0x02, 0x4a
	.zero		1
	.zero		1


	//----- nvinfo : EIATTR_EXIT_INSTR_OFFSETS
	.align		4
        /*0028*/ 	.byte	0x04, 0x1c
        /*002a*/ 	.short	(.L_118 - .L_117)


	//   ....[0]....
.L_117:
        /*002c*/ 	.word	0x000000f0


	//   ....[1]....
        /*0030*/ 	.word	0x00000230


	//----- nvinfo : EIATTR_CBANK_PARAM_SIZE
	.align		4
.L_118:
        /*0034*/ 	.byte	0x03, 0x19
        /*0036*/ 	.short	0x0078


	//----- nvinfo : EIATTR_PARAM_CBANK
	.align		4
        /*0038*/ 	.byte	0x04, 0x0a
        /*003a*/ 	.short	(.L_120 - .L_119)
	.align		4
.L_119:
        /*003c*/ 	.word	index@(.nv.constant0._Z20scale_down_after_fft4Grid)
        /*0040*/ 	.short	0x0380
        /*0042*/ 	.short	0x0078


	//----- nvinfo : EIATTR_SW_WAR
	.align		4
.L_120:
        /*0044*/ 	.byte	0x04, 0x36
        /*0046*/ 	.short	(.L_122 - .L_121)
.L_121:
        /*0048*/ 	.word	0x00000008
.L_122:


//--------------------- .nv.info._Z12complex2realP6float2Pf --------------------------
	.section	.nv.info._Z12complex2realP6float2Pf,"",@"SHT_CUDA_INFO"
	.sectionflags	@""
	.align	4


	//----- nvinfo : EIATTR_CUDA_API_VERSION
	.align		4
        /*0000*/ 	.byte	0x04, 0x37
        /*0002*/ 	.short	(.L_124 - .L_123)
.L_123:
        /*0004*/ 	.word	0x00000082


	//----- nvinfo : EIATTR_KPARAM_INFO
	.align		4
.L_124:
        /*0008*/ 	.byte	0x04, 0x17
        /*000a*/ 	.short	(.L_126 - .L_125)
.L_125:
        /*000c*/ 	.word	0x00000000
        /*0010*/ 	.short	0x0001
        /*0012*/ 	.short	0x0008
        /*0014*/ 	.byte	0x00, 0xf5, 0x21, 0x00


	//----- nvinfo : EIATTR_KPARAM_INFO
	.align		4
.L_126:
        /*0018*/ 	.byte	0x04, 0x17
        /*001a*/ 	.short	(.L_128 - .L_127)
.L_127:
        /*001c*/ 	.word	0x00000000
        /*0020*/ 	.short	0x0000
        /*0022*/ 	.short	0x0000
        /*0024*/ 	.byte	0x00, 0xf5, 0x21, 0x00


	//----- nvinfo : EIATTR_SPARSE_MMA_MASK
	.align		4
.L_128:
        /*0028*/ 	.byte	0x03, 0x50
        /*002a*/ 	.short	0x0000


	//----- nvinfo : EIATTR_MAXREG_COUNT
	.align		4
        /*002c*/ 	.byte	0x03, 0x1b
        /*002e*/ 	.short	0x00ff


	//----- nvinfo : EIATTR_MERCURY_ISA_VERSION
	.align		4
        /*0030*/ 	.byte	0x03, 0x5f
        /*0032*/ 	.short	0x0101


	//----- nvinfo : EIATTR_VRC_CTA_INIT_COUNT
	.align		4
        /*0034*/ 	.byte	0x02, 0x4a
	.zero		1
	.zero		1


	//----- nvinfo : EIATTR_EXIT_INSTR_OFFSETS
	.align		4
        /*0038*/ 	.byte	0x04, 0x1c
        /*003a*/ 	.short	(.L_130 - .L_129)


	//   ....[0]....
.L_129:
        /*003c*/ 	.word	0x000000f0


	//   ....[1]....
        /*0040*/ 	.word	0x000001b0


	//----- nvinfo : EIATTR_CBANK_PARAM_SIZE
	.align		4
.L_130:
        /*0044*/ 	.byte	0x03, 0x19
        /*0046*/ 	.short	0x0010


	//----- nvinfo : EIATTR_PARAM_CBANK
	.align		4
        /*0048*/ 	.byte	0x04, 0x0a
        /*004a*/ 	.short	(.L_132 - .L_131)
	.align		4
.L_131:
        /*004c*/ 	.word	index@(.nv.constant0._Z12complex2realP6float2Pf)
        /*0050*/ 	.short	0x0380
        /*0052*/ 	.short	0x0010


	//----- nvinfo : EIATTR_SW_WAR
	.align		4
.L_132:
        /*0054*/ 	.byte	0x04, 0x36
        /*0056*/ 	.short	(.L_134 - .L_133)
.L_133:
        /*0058*/ 	.word	0x00000008
.L_134:


//--------------------- .nv.info._Z12real2complexPfP6float2 --------------------------
	.section	.nv.info._Z12real2complexPfP6float2,"",@"SHT_CUDA_INFO"
	.sectionflags	@""
	.align	4


	//----- nvinfo : EIATTR_CUDA_API_VERSION
	.align		4
        /*0000*/ 	.byte	0x04, 0x37
        /*0002*/ 	.short	(.L_136 - .L_135)
.L_135:
        /*0004*/ 	.word	0x00000082


	//----- nvinfo : EIATTR_KPARAM_INFO
	.align		4
.L_136:
        /*0008*/ 	.byte	0x04, 0x17
        /*000a*/ 	.short	(.L_138 - .L_137)
.L_137:
        /*000c*/ 	.word	0x00000000
        /*0010*/ 	.short	0x0001
        /*0012*/ 	.short	0x0008
        /*0014*/ 	.byte	0x00, 0xf5, 0x21, 0x00


	//----- nvinfo : EIATTR_KPARAM_INFO
	.align		4
.L_138:
        /*0018*/ 	.byte	0x04, 0x17
        /*001a*/ 	.short	(.L_140 - .L_139)
.L_139:
        /*001c*/ 	.word	0x00000000
        /*0020*/ 	.short	0x0000
        /*0022*/ 	.short	0x0000
        /*0024*/ 	.byte	0x00, 0xf5, 0x21, 0x00


	//----- nvinfo : EIATTR_SPARSE_MMA_MASK
	.align		4
.L_140:
        /*0028*/ 	.byte	0x03, 0x50
        /*002a*/ 	.short	0x0000


	//----- nvinfo : EIATTR_MAXREG_COUNT
	.align		4
        /*002c*/ 	.byte	0x03, 0x1b
        /*002e*/ 	.short	0x00ff


	//----- nvinfo : EIATTR_MERCURY_ISA_VERSION
	.align		4
        /*0030*/ 	.byte	0x03, 0x5f
        /*0032*/ 	.short	0x0101


	//----- nvinfo : EIATTR_VRC_CTA_INIT_COUNT
	.align		4
        /*0034*/ 	.byte	0x02, 0x4a
	.zero		1
	.zero		1


	//----- nvinfo : EIATTR_EXIT_INSTR_OFFSETS
	.align		4
        /*0038*/ 	.byte	0x04, 0x1c
        /*003a*/ 	.short	(.L_142 - .L_141)


	//   ....[0]....
.L_141:
        /*003c*/ 	.word	0x000000f0


	//   ....[1]....
        /*0040*/ 	.word	0x000001b0


	//----- nvinfo : EIATTR_CBANK_PARAM_SIZE
	.align		4
.L_142:
        /*0044*/ 	.byte	0x03, 0x19
        /*0046*/ 	.short	0x0010


	//----- nvinfo : EIATTR_PARAM_CBANK
	.align		4
        /*0048*/ 	.byte	0x04, 0x0a
        /*004a*/ 	.short	(.L_144 - .L_143)
	.align		4
.L_143:
        /*004c*/ 	.word	index@(.nv.constant0._Z12real2complexPfP6float2)
        /*0050*/ 	.short	0x0380
        /*0052*/ 	.short	0x0010


	//----- nvinfo : EIATTR_SW_WAR
	.align		4
.L_144:
        /*0054*/ 	.byte	0x04, 0x36
        /*0056*/ 	.short	(.L_146 - .L_145)
.L_145:
        /*0058*/ 	.word	0x00000008
.L_146:


//--------------------- .nv.info._Z13solve_poisson4Grid --------------------------
	.section	.nv.info._Z13solve_poisson4Grid,"",@"SHT_CUDA_INFO"
	.sectionflags	@""
	.align	4


	//----- nvinfo : EIATTR_CUDA_API_VERSION
	.align		4
        /*0000*/ 	.byte	0x04, 0x37
        /*0002*/ 	.short	(.L_148 - .L_147)
.L_147:
        /*0004*/ 	.word	0x00000082


	//----- nvinfo : EIATTR_KPARAM_INFO
	.align		4
.L_148:
        /*0008*/ 	.byte	0x04, 0x17
        /*000a*/ 	.short	(.L_150 - .L_149)
.L_149:
        /*000c*/ 	.word	0x00000000
        /*0010*/ 	.short	0x0000
        /*0012*/ 	.short	0x0000
        /*0014*/ 	.byte	0x00, 0xf0, 0xe1, 0x01


	//----- nvinfo : EIATTR_SPARSE_MMA_MASK
	.align		4
.L_150:
        /*0018*/ 	.byte	0x03, 0x50
        /*001a*/ 	.short	0x0000


	//----- nvinfo : EIATTR_MAXREG_COUNT
	.align		4
        /*001c*/ 	.byte	0x03, 0x1b
        /*001e*/ 	.short	0x00ff


	//----- nvinfo : EIATTR_MERCURY_ISA_VERSION
	.align		4
        /*0020*/ 	.byte	0x03, 0x5f
        /*0022*/ 	.short	0x0101


	//----- nvinfo : EIATTR_VRC_CTA_INIT_COUNT
	.align		4
        /*0024*/ 	.byte	0x02, 0x4a
	.zero		1
	.zero		1


	//----- nvinfo : EIATTR_EXIT_INSTR_OFFSETS
	.align		4
        /*0028*/ 	.byte	0x04, 0x1c
        /*002a*/ 	.short	(.L_152 - .L_151)


	//   ....[0]....
.L_151:
        /*002c*/ 	.word	0x000000f0


	//   ....[1]....
        /*0030*/ 	.word	0x000008e0


	//----- nvinfo : EIATTR_CRS_STACK_SIZE
	.align		4
.L_152:
        /*0034*/ 	.byte	0x04, 0x1e
        /*0036*/ 	.short	(.L_154 - .L_153)
.L_153:
        /*0038*/ 	.word	0x00000000


	//----- nvinfo : EIATTR_CBANK_PARAM_SIZE
	.align		4
.L_154:
        /*003c*/ 	.byte	0x03, 0x19
        /*003e*/ 	.short	0x0078


	//----- nvinfo : EIATTR_PARAM_CBANK
	.align		4
        /*0040*/ 	.byte	0x04, 0x0a
        /*0042*/ 	.short	(.L_156 - .L_155)
	.align		4
.L_155:
        /*0044*/ 	.word	index@(.nv.constant0._Z13solve_poisson4Grid)
        /*0048*/ 	.short	0x0380
        /*004a*/ 	.short	0x0078


	//----- nvinfo : EIATTR_SW_WAR
	.align		4
.L_156:
        /*004c*/ 	.byte	0x04, 0x36
        /*004e*/ 	.short	(.L_158 - .L_157)
.L_157:
        /*0050*/ 	.word	0x00000008
.L_158:


//--------------------- .nv.callgraph             --------------------------
	.section	.nv.callgraph,"",@"SHT_CUDA_CALLGRAPH"
	.align	4
	.sectionentsize	8
	.align		4
        /*0000*/ 	.word	0x00000000
	.align		4
        /*0004*/ 	.word	0xffffffff
	.align		4
        /*0008*/ 	.word	0x00000000
	.align		4
        /*000c*/ 	.word	0xfffffffe
	.align		4
        /*0010*/ 	.word	0x00000000
	.align		4
        /*0014*/ 	.word	0xfffffffd
	.align		4
        /*0018*/ 	.word	0x00000000
	.align		4
        /*001c*/ 	.word	0xfffffffc


//--------------------- .nv.constant4             --------------------------
	.section	.nv.constant4,"a",@progbits
	.align	8
	.align		8
.nv.constant4:
        /*0000*/ 	.dword	precalc_xorwow_matrix
	.align		8
        /*0008*/ 	.dword	precalc_xorwow_offset_matrix
	.align		8
        /*0010*/ 	.dword	mrg32k3aM1
	.align		8
        /*0018*/ 	.dword	mrg32k3aM2
	.align		8
        /*0020*/ 	.dword	mrg32k3aM1SubSeq
	.align		8
        /*0028*/ 	.dword	mrg32k3aM2SubSeq
	.align		8
        /*0030*/ 	.dword	mrg32k3aM1Seq
	.align		8
        /*0038*/ 	.dword	mrg32k3aM2Seq


//--------------------- .nv.constant3             --------------------------
	.section	.nv.constant3,"a",@progbits
	.align	8
.nv.constant3:
	.type		__cr_lgamma_table,@object
	.size		__cr_lgamma_table,(.L_8 - __cr_lgamma_table)
__cr_lgamma_table:
        /*0000*/ 	.byte	0x00, 0x00, 0x00, 0x00, 0x00, 0x00, 0x00, 0x00, 0x00, 0x00, 0x00, 0x00, 0x00, 0x00, 0x00, 0x00
        /*0010*/ 	.byte	0xef, 0x39, 0xfa, 0xfe, 0x42, 0x2e, 0xe6, 0x3f, 0x02, 0x20, 0x2a, 0xfa, 0x0b, 0xab, 0xfc, 0x3f
        /*0020*/ 	.byte	0xf9, 0x2c, 0x92, 0x7c, 0xa7, 0x6c, 0x09, 0x40, 0xc9, 0x79, 0x44, 0x3c, 0x64, 0x26, 0x13, 0x40
        /*0030*/ 	.byte	0xca, 0x01, 0xcf, 0x3a, 0x27, 0x51, 0x1a, 0x40, 0x30, 0xcc, 0x2d, 0xf3, 0xe1, 0x0c, 0x21, 0x40
        /*0040*/ 	.byte	0x0d, 0xb7, 0xfc, 0x82, 0x8e, 0x35, 0x25, 0x40
.L_8:


//--------------------- .text._Z14ParticleKernel7Species4Grid --------------------------
	.section	.text._Z14ParticleKernel7Species4Grid,"ax",@progbits
	.align	128
        .global         _Z14ParticleKernel7Species4Grid
        .type           _Z14ParticleKernel7Species4Grid,@function
        .size           _Z14ParticleKernel7Species4Grid,(.L_x_57 - _Z14ParticleKernel7Species4Grid)
        .other          _Z14ParticleKernel7Species4Grid,@"STO_CUDA_ENTRY STV_DEFAULT"
_Z14ParticleKernel7Species4Grid:
.text._Z14ParticleKernel7Species4Grid:
[----:B------:R-:W-:Y:S01]  /*0000*/  LDC R1, c[0x0][0x37c] ;  /* 0x0000df00ff017b82 */ /* 0x000fe20000000800 */
[----:B------:R-:W0:Y:S01]  /*0010*/  S2R R3, SR_CTAID.X ;  /* 0x0000000000037919 */ /* 0x000e220000002500 */
[----:B------:R-:W0:Y:S01]  /*0020*/  LDCU UR4, c[0x0][0x360] ;  /* 0x00006c00ff0477ac */ /* 0x000e220008000800 */
[----:B------:R-:W0:Y:S02]  /*0030*/  S2R R0, SR_TID.X ;  /* 0x0000000000007919 */ /* 0x000e240000002100 */
[----:B0-----:R-:W-:-:S05]  /*0040*/  IMAD R3, R3, UR4, R0 ;  /* 0x0000000403037c24 */ /* 0x001fca000f8e0200 */
[----:B------:R-:W-:-:S13]  /*0050*/  ISETP.GT.AND P0, PT, R3, 0x1fffff, PT ;  /* 0x001fffff0300780c */ /* 0x000fda0003f04270 */
[----:B------:R-:W-:Y:S05]  /*0060*/  @P0 EXIT ;  /* 0x000000000000094d */ /* 0x000fea0003800000 */
[----:B------:R-:W0:Y:S01]  /*0070*/  LDC.64 R4, c[0x0][0x390] ;  /* 0x0000e400ff047b82 */ /* 0x000e220000000a00 */
[----:B------:R-:W1:Y:S01]  /*0080*/  LDCU.64 UR4, c[0x0][0x358] ;  /* 0x00006b00ff0477ac */ /* 0x000e620008000a00 */
[----:B0-----:R-:W-:-:S05]  /*0090*/  IMAD.WIDE R4, R3, 0x18, R4 ;  /* 0x0000001803047825 */ /* 0x001fca00078e0204 */
[----:B-1----:R-:W2:Y:S04]  /*00a0*/  LDG.E R17, desc[UR4][R4.64+0x8] ;  /* 0x0000080404117981 */ /* 0x002ea8000c1e1900 */
[----:B------:R-:W2:Y:S04]  /*00b0*/  LDG.E R2, desc[UR4][R4.64+0x14] ;  /* 0x0000140404027981 */ /* 0x000ea8000c1e1900 */
[----:B------:R0:W5:Y:S04]  /*00c0*/  LDG.E R6, desc[UR4][R4.64+0xc] ;  /* 0x00000c0404067981 */ /* 0x000168000c1e1900 */
[----:B------:R0:W5:Y:S04]  /*00d0*/  LDG.E R18, desc[UR4][R4.64+0x4] ;  /* 0x0000040404127981 */ /* 0x000168000c1e1900 */
[----:B------:R0:W5:Y:S01]  /*00e0*/  LDG.E R7, desc[UR4][R4.64+0x10] ;  /* 0x0000100404077981 */ /* 0x000162000c1e1900 */
[----:B------:R-:W-:Y:S01]  /*00f0*/  BSSY.RECONVERGENT B0, `(.L_x_0) ;  /* 0x0000035000007945 */ /* 0x000fe20003800200 */
[----:B--2---:R-:W-:-:S04]  /*0100*/  FFMA R0, R2, 0.0099999997764825820923, R17 ;  /* 0x3c23d70a02007823 */ /* 0x004fc80000000011 */
[C---:B------:R-:W-:Y:S01]  /*0110*/  FADD R19, |R0|.reuse, -RZ ;  /* 0x800000ff00137221 */ /* 0x040fe20000000200 */
[----:B------:R-:W-:-:S13]  /*0120*/  FSETP.GEU.AND P0, PT, |R0|, 1, PT ;  /* 0x3f8000000000780b */ /* 0x000fda0003f0e200 */
[----:B0-----:R-:W-:Y:S05]  /*0130*/  @!P0 BRA `(.L_x_1) ;  /* 0x0000000000c08947 */ /* 0x001fea0003800000 */
[----:B------:R-:W-:-:S13]  /*0140*/  FSETP.GTU.AND P0, PT, R19, 8388608, PT ;  /* 0x4b0000001300780b */ /* 0x000fda0003f0c000 */
[----:B------:R-:W-:Y:S05]  /*0150*/  @P0 BRA `(.L_x_2) ;  /* 0x0000000000540947 */ /* 0x000fea0003800000 */
[----:B------:R-:W0:Y:S01]  /*0160*/  FRND.TRUNC R8, R19 ;  /* 0x0000001300087307 */ /* 0x000e22000020d000 */
[----:B------:R-:W-:Y:S01]  /*0170*/  BSSY.RECONVERGENT B1, `(.L_x_3) ;  /* 0x0000011000017945 */ /* 0x000fe20003800200 */
[----:B0-----:R-:W-:-:S05]  /*0180*/  FADD R3, R19, -R8 ;  /* 0x8000000813037221 */ /* 0x001fca0000000000 */
[----:B------:R-:W-:-:S13]  /*0190*/  ISETP.GE.U32.AND P0, PT, R3, 0x3f800000, PT ;  /* 0x3f8000000300780c */ /* 0x000fda0003f06070 */
[----:B------:R-:W-:Y:S05]  /*01a0*/  @!P0 BRA `(.L_x_4) ;  /* 0x0000000000348947 */ /* 0x000fea0003800000 */
[----:B------:R-:W-:-:S04]  /*01b0*/  ISETP.GE.U32.AND P0, PT, R3, -0x7fffffff, PT ;  /* 0x800000010300780c */ /* 0x000fc80003f06070 */
[----:B------:R-:W-:-:S09]  /*01c0*/  FSETP.GEU.OR P1, PT, R3, -1, !P0 ;  /* 0xbf8000000300780b */ /* 0x000fd2000472e400 */
[----:B------:R-:W-:-:S04]  /*01d0*/  @P0 FADD R9, R8, -1 ;  /* 0xbf80000008090421 */ /* 0x000fc80000000000 */
[----:B------:R-:W-:-:S05]  /*01e0*/  @!P1 FADD R9, R9, -1 ;  /* 0xbf80000009099421 */ /* 0x000fca0000000000 */
[----:B------:R-:W-:Y:S01]  /*01f0*/  @P0 MOV R8, R9 ;  /* 0x0000000900080202 */ /* 0x000fe20000000f00 */
[----:B------:R-:W-:Y:S06]  /*0200*/  @P0 BRA `(.L_x_4) ;  /* 0x00000000001c0947 */ /* 0x000fec0003800000 */
[----:B------:R-:W-:Y:S01]  /*0210*/  FSETP.GE.AND P0, PT, R3, 2, PT ;  /* 0x400000000300780b */ /* 0x000fe20003f06000 */
[----:B------:R-:W-:-:S12]  /*0220*/  FADD R8, R8, 1 ;  /* 0x3f80000008087421 */ /* 0x000fd80000000000 */
[----:B------:R-:W-:-:S05]  /*0230*/  @P0 FADD R3, R3, -3 ;  /* 0xc040000003030421 */ /* 0x000fca0000000000 */
[----:B------:R-:W-:Y:S01]  /*0240*/  FSETP.GE.AND P1, PT, R3, RZ, P0 ;  /* 0x000000ff0300720b */ /* 0x000fe20000726000 */
[----:B------:R-:W-:-:S12]  /*0250*/  @P0 FADD R3, R8, 1 ;  /* 0x3f80000008030421 */ /* 0x000fd80000000000 */
[----:B------:R-:W-:-:S05]  /*0260*/  @P1 FADD R3, R3, 1 ;  /* 0x3f80000003031421 */ /* 0x000fca0000000000 */
[----:B------:R-:W-:-:S07]  /*0270*/  @P0 MOV R8, R3 ;  /* 0x0000000300080202 */ /* 0x000fce0000000f00 */
.L_x_4:
[----:B------:R-:W-:Y:S05]  /*0280*/  BSYNC.RECONVERGENT B1 ;  /* 0x0000000000017941 */ /* 0x000fea0003800200 */
.L_x_3:
[----:B------:R-:W-:Y:S01]  /*0290*/  FADD R19, R19, -R8 ;  /* 0x8000000813137221 */ /* 0x000fe20000000000 */
[----:B------:R-:W-:Y:S06]  /*02a0*/  BRA `(.L_x_1) ;  /* 0x0000000000647947 */ /* 0x000fec0003800000 */
.L_x_2:
[C---:B------:R-:W-:Y:S01]  /*02b0*/  LOP3.LUT R3, R19.reuse, 0xff800000, RZ, 0xc0, !PT ;  /* 0xff80000013037812 */ /* 0x040fe200078ec0ff */
[----:B------:R-:W-:Y:S01]  /*02c0*/  BSSY.RECONVERGENT B1, `(.L_x_5) ;  /* 0x0000015000017945 */ /* 0x000fe20003800200 */
[----:B------:R-:W-:Y:S02]  /*02d0*/  ISETP.GT.U32.AND P0, PT, R19, 0x7f7fffff, PT ;  /* 0x7f7fffff1300780c */ /* 0x000fe40003f04070 */
[----:B------:R-:W-:Y:S02]  /*02e0*/  IADD3 R8, PT, PT, R3, -0x3f800000, RZ ;  /* 0xc080000003087810 */ /* 0x000fe40007ffe0ff */
[----:B------:R-:W-:Y:S02]  /*02f0*/  LOP3.LUT R3, R19, 0x7fffff, RZ, 0xc0, !PT ;  /* 0x007fffff13037812 */ /* 0x000fe400078ec0ff */
[----:B------:R-:W-:Y:S02]  /*0300*/  ISETP.NE.AND P1, PT, R8, RZ, PT ;  /* 0x000000ff0800720c */ /* 0x000fe40003f25270 */
[----:B------:R-:W-:-:S02]  /*0310*/  MOV R19, 0x7fffffff ;  /* 0x7fffffff00137802 */ /* 0x000fc40000000f00 */
[----:B------:R-:W-:Y:S02]  /*0320*/  LOP3.LUT R3, R3, 0x3f800000, RZ, 0xfc, !PT ;  /* 0x3f80000003037812 */ /* 0x000fe400078efcff */
[----:B------:R-:W-:-:S07]  /*0330*/  FSEL R19, R19, 8388608, P0 ;  /* 0x4b00000013137808 */ /* 0x000fce0000000000 */
[----:B------:R-:W-:Y:S05]  /*0340*/  @!P1 BRA `(.L_x_6) ;  /* 0x0000000000309947 */ /* 0x000fea0003800000 */
.L_x_7:
[----:B------:R-:W-:-:S04]  /*0350*/  VIMNMX.U32 R9, PT, PT, R8, 0xb800000, PT ;  /* 0x0b80000008097848 */ /* 0x000fc80003fe0000 */
[C---:B------:R-:W-:Y:S02]  /*0360*/  IADD3 R3, PT, PT, R9.reuse, R3, RZ ;  /* 0x0000000309037210 */ /* 0x040fe40007ffe0ff */
[----:B------:R-:W-:-:S03]  /*0370*/  IADD3 R8, PT, PT, -R9, R8, RZ ;  /* 0x0000000809087210 */ /* 0x000fc60007ffe1ff */
[----:B------:R-:W-:Y:S01]  /*0380*/  FADD R10, R3, -R3 ;  /* 0x80000003030a7221 */ /* 0x000fe20000000000 */
[----:B------:R-:W-:-:S03]  /*0390*/  ISETP.NE.AND P1, PT, R8, RZ, PT ;  /* 0x000000ff0800720c */ /* 0x000fc60003f25270 */
[----:B------:R-:W-:-:S04]  /*03a0*/  FADD R10, R3, R10 ;  /* 0x0000000a030a7221 */ /* 0x000fc80000000000 */
[----:B------:R-:W-:-:S04]  /*03b0*/  FADD R11, R3, -R10 ;  /* 0x8000000a030b7221 */ /* 0x000fc80000000000 */
[----:B------:R-:W-:-:S04]  /*03c0*/  FFMA.RZ R11, R11, 1, R10 ;  /* 0x3f8000000b0b7823 */ /* 0x000fc8000000c00a */
[----:B------:R-:W0:Y:S02]  /*03d0*/  FRND.TRUNC R10, R11 ;  /* 0x0000000b000a7307 */ /* 0x000e24000020d000 */
[----:B0-----:R-:W-:-:S05]  /*03e0*/  FADD R3, R3, -R10 ;  /* 0x8000000a03037221 */ /* 0x001fca0000000000 */
[----:B------:R-:W-:-:S13]  /*03f0*/  ISETP.NE.AND P0, PT, R3, RZ, PT ;  /* 0x000000ff0300720c */ /* 0x000fda0003f05270 */
[----:B------:R-:W-:Y:S05]  /*0400*/  @P0 BRA P1, `(.L_x_7) ;  /* 0xfffffffc00d00947 */ /* 0x000fea000083ffff */
.L_x_6:
[----:B------:R-:W-:Y:S05]  /*0410*/  BSYNC.RECONVERGENT B1 ;  /* 0x0000000000017941 */ /* 0x000fea0003800200 */
.L_x_5:
[----:B------:R-:W-:-:S04]  /*0420*/  FMUL R8, R3, 1.1920928955078125e-07 ;  /* 0x3400000003087820 */ /* 0x000fc80000400000 */
[----:B------:R-:W-:-:S07]  /*0430*/  FMUL R19, R19, R8 ;  /* 0x0000000813137220 */ /* 0x000fce0000400000 */
.L_x_1:
[----:B------:R-:W-:Y:S05]  /*0440*/  BSYNC.RECONVERGENT B0 ;  /* 0x0000000000007941 */ /* 0x000fea0003800200 */
.L_x_0:
[C---:B------:R-:W-:Y:S01]  /*0450*/  FSETP.NAN.AND P0, PT, |R19|.reuse, |R19|, PT ;  /* 0x400000131300720b */ /* 0x040fe20003f08200 */
[----:B------:R-:W0:Y:S01]  /*0460*/  LDC.64 R8, c[0x0][0x3c8] ;  /* 0x0000f200ff087b82 */ /* 0x000e220000000a00 */
[----:B------:R-:W-:-:S04]  /*0470*/  LOP3.LUT R0, R19, 0x80000000, R0, 0xb8, !PT ;  /* 0x8000000013007812 */ /* 0x000fc800078eb800 */
[----:B------:R-:W-:-:S03]  /*0480*/  FSEL R19, R19, R0, P0 ;  /* 0x0000000013137208 */ /* 0x000fc60000000000 */
[----:B------:R-:W1:Y:S02]  /*0490*/  LDC.64 R10, c[0x0][0x3d0] ;  /* 0x0000f400ff0a7b82 */ /* 0x000e640000000a00 */
[----:B------:R-:W-:Y:S01]  /*04a0*/  FMUL R16, R19, 16 ;  /* 0x4180000013107820 */ /* 0x000fe20000400000 */
[----:B------:R2:W-:Y:S05]  /*04b0*/  STG.E desc[UR4][R4.64], R19 ;  /* 0x0000001304007986 */ /* 0x0005ea000c101904 */
[----:B------:R-:W3:Y:S01]  /*04c0*/  F2I.TRUNC.NTZ R16, R16 ;  /* 0x0000001000107305 */ /* 0x000ee2000020f100 */
[----:B------:R-:W4:Y:S01]  /*04d0*/  LDC.64 R12, c[0x0][0x3d8] ;  /* 0x0000f600ff0c7b82 */ /* 0x000f220000000a00 */
[----:B---3--:R-:W-:-:S02]  /*04e0*/  SHF.R.S32.HI R3, RZ, 0x1f, R16 ;  /* 0x0000001fff037819 */ /* 0x008fc40000011410 */
[----:B------:R-:W-:Y:S02]  /*04f0*/  IADD3 R15, PT, PT, R16, 0x1, RZ ;  /* 0x00000001100f7810 */ /* 0x000fe40007ffe0ff */
[----:B------:R-:W-:Y:S02]  /*0500*/  LEA.HI R3, R3, R16, RZ, 0x4 ;  /* 0x0000001003037211 */ /* 0x000fe400078f20ff */
[----:B------:R-:W-:Y:S02]  /*0510*/  SHF.R.S32.HI R0, RZ, 0x1f, R15 ;  /* 0x0000001fff007819 */ /* 0x000fe4000001140f */
[----:B------:R-:W-:Y:S02]  /*0520*/  LOP3.LUT R3, R3, 0xfffffff0, RZ, 0xc0, !PT ;  /* 0xfffffff003037812 */ /* 0x000fe400078ec0ff */
[----:B------:R-:W-:Y:S02]  /*0530*/  LEA.HI R0, R0, R15, RZ, 0x4 ;  /* 0x0000000f00007211 */ /* 0x000fe400078f20ff */
[----:B------:R-:W-:-:S02]  /*0540*/  IADD3 R23, PT, PT, R16, -R3, RZ ;  /* 0x8000000310177210 */ /* 0x000fc40007ffe0ff */
[----:B------:R-:W-:-:S03]  /*0550*/  LOP3.LUT R0, R0, 0xfffffff0, RZ, 0xc0, !PT ;  /* 0xfffffff000007812 */ /* 0x000fc600078ec0ff */
[----:B0-----:R-:W-:Y:S01]  /*0560*/  IMAD.WIDE R24, R23, 0x4, R8 ;  /* 0x0000000417187825 */ /* 0x001fe200078e0208 */
[----:B------:R-:W-:-:S04]  /*0570*/  IADD3 R15, PT, PT, R15, -R0, RZ ;  /* 0x800000000f0f7210 */ /* 0x000fc80007ffe0ff */
[----:B------:R0:W3:Y:S01]  /*0580*/  LDG.E R0, desc[UR4][R24.64] ;  /* 0x0000000418007981 */ /* 0x0000e2000c1e1900 */
[----:B------:R-:W-:-:S05]  /*0590*/  IMAD.WIDE R26, R15, 0x4, R8 ;  /* 0x000000040f1a7825 */ /* 0x000fca00078e0208 */
[----:B------:R2:W3:Y:S01]  /*05a0*/  LDG.E R3, desc[UR4][R26.64] ;  /* 0x000000041a037981 */ /* 0x0004e2000c1e1900 */
[----:B-1----:R-:W-:-:S04]  /*05b0*/  IMAD.WIDE R20, R23, 0x4, R10 ;  /* 0x0000000417147825 */ /* 0x002fc800078e020a */
[----:B----4-:R-:W-:Y:S01]  /*05c0*/  IMAD.WIDE R8, R23, 0x4, R12 ;  /* 0x0000000417087825 */ /* 0x010fe200078e020c */
[----:B------:R-:W4:Y:S03]  /*05d0*/  LDG.E R14, desc[UR4][R20.64] ;  /* 0x00000004140e7981 */ /* 0x000f26000c1e1900 */
[----:B------:R-:W-:-:S04]  /*05e0*/  IMAD.WIDE R10, R15, 0x4, R10 ;  /* 0x000000040f0a7825 */ /* 0x000fc800078e020a */
[----:B------:R-:W-:Y:S01]  /*05f0*/  IMAD.WIDE R12, R15, 0x4, R12 ;  /* 0x000000040f0c7825 */ /* 0x000fe200078e020c */
[----:B------:R-:W4:Y:S04]  /*0600*/  LDG.E R22, desc[UR4][R10.64] ;  /* 0x000000040a167981 */ /* 0x000f28000c1e1900 */
[----:B------:R1:W4:Y:S04]  /*0610*/  LDG.E R15, desc[UR4][R8.64] ;  /* 0x00000004080f7981 */ /* 0x000328000c1e1900 */
[----:B------:R3:W4:Y:S01]  /*0620*/  LDG.E R12, desc[UR4][R12.64] ;  /* 0x000000040c0c7981 */ /* 0x000722000c1e1900 */
[----:B0----5:R-:W-:Y:S01]  /*0630*/  FMUL R24, R18, 16 ;  /* 0x4180000012187820 */ /* 0x021fe20000400000 */
[----:B--2---:R-:W-:Y:S01]  /*0640*/  FMUL R26, R17, 16 ;  /* 0x41800000111a7820 */ /* 0x004fe20000400000 */
[----:B------:R-:W-:Y:S01]  /*0650*/  I2FP.F32.S32 R16, R16 ;  /* 0x0000001000107245 */ /* 0x000fe20000201400 */
[----:B-1----:R-:W0:Y:S03]  /*0660*/  LDC.64 R8, c[0x0][0x380] ;  /* 0x0000e000ff087b82 */ /* 0x002e260000000a00 */
[----:B------:R-:W1:Y:S08]  /*0670*/  F2I.TRUNC.NTZ R24, R24 ;  /* 0x0000001800187305 */ /* 0x000e70000020f100 */
[----:B------:R-:W2:Y:S01]  /*0680*/  F2I.TRUNC.NTZ R26, R26 ;  /* 0x0000001a001a7305 */ /* 0x000ea2000020f100 */
[----:B------:R-:W-:Y:S01]  /*0690*/  FFMA R16, R16, -0.0625, R19 ;  /* 0xbd80000010107823 */ /* 0x000fe20000000013 */
[----:B-1----:R-:W-:-:S03]  /*06a0*/  I2FP.F32.S32 R21, R24 ;  /* 0x0000001800157245 */ /* 0x002fc60000201400 */
[----:B------:R-:W-:Y:S02]  /*06b0*/  FMUL R23, R16, 16 ;  /* 0x4180000010177820 */ /* 0x000fe40000400000 */
[----:B------:R-:W-:Y:S01]  /*06c0*/  FFMA R21, R21, -0.0625, R18 ;  /* 0xbd80000015157823 */ /* 0x000fe20000000012 */
[----:B--2---:R-:W-:-:S03]  /*06d0*/  I2FP.F32.S32 R20, R26 ;  /* 0x0000001a00147245 */ /* 0x004fc60000201400 */
[----:B------:R-:W-:Y:S01]  /*06e0*/  FMUL R11, R21, 16 ;  /* 0x41800000150b7820 */ /* 0x000fe20000400000 */
[----:B------:R-:W-:Y:S01]  /*06f0*/  FADD R25, -R23, 1 ;  /* 0x3f80000017197421 */ /* 0x000fe20000000100 */
[----:B------:R-:W-:Y:S02]  /*0700*/  FFMA R10, R20, -0.0625, R17 ;  /* 0xbd800000140a7823 */ /* 0x000fe40000000011 */
[----:B------:R-:W-:Y:S02]  /*0710*/  FADD R16, -R11, 1 ;  /* 0x3f8000000b107421 */ /* 0x000fe40000000100 */
[----:B------:R-:W-:Y:S01]  /*0720*/  FMUL R10, R10, 16 ;  /* 0x418000000a0a7820 */ /* 0x000fe20000400000 */
[----:B---3--:R-:W-:-:S03]  /*0730*/  FMUL R13, R25, R0 ;  /* 0x00000000190d7220 */ /* 0x008fc60000400000 */
[----:B------:R-:W-:Y:S01]  /*0740*/  FADD R0, -R10, 1 ;  /* 0x3f8000000a007421 */ /* 0x000fe20000000100 */
[----:B------:R-:W-:Y:S01]  /*0750*/  FMUL R21, R16, R13 ;  /* 0x0000000d10157220 */ /* 0x000fe20000400000 */
[----:B------:R-:W-:-:S03]  /*0760*/  FMUL R17, R23, R3 ;  /* 0x0000000317117220 */ /* 0x000fc60000400000 */
[----:B------:R-:W-:Y:S01]  /*0770*/  FFMA R18, R0, R21, RZ ;  /* 0x0000001500127223 */ /* 0x000fe200000000ff */
[----:B------:R-:W-:Y:S01]  /*0780*/  FMUL R19, R16, R17 ;  /* 0x0000001110137220 */ /* 0x000fe20000400000 */
[----:B------:R-:W-:Y:S01]  /*0790*/  FMUL R13, R11, R13 ;  /* 0x0000000d0b0d7220 */ /* 0x000fe20000400000 */
[----:B----4-:R-:W-:Y:S02]  /*07a0*/  FMUL R14, R25, R14 ;  /* 0x0000000e190e7220 */ /* 0x010fe40000400000 */
[----:B------:R-:W-:-:S04]  /*07b0*/  FFMA R18, R0, R19, R18 ;  /* 0x0000001300127223 */ /* 0x000fc80000000012 */
[----:B------:R-:W-:Y:S01]  /*07c0*/  FFMA R3, R0, R13, R18 ;  /* 0x0000000d00037223 */ /* 0x000fe20000000012 */
[----:B------:R-:W-:Y:S01]  /*07d0*/  FMUL R22, R23, R22 ;  /* 0x0000001617167220 */ /* 0x000fe20000400000 */
[----:B------:R-:W-:Y:S01]  /*07e0*/  FMUL R18, R25, R15 ;  /* 0x0000000f19127220 */ /* 0x000fe20000400000 */
[----:B------:R-:W-:Y:S01]  /*07f0*/  FMUL R15, R16, R14 ;  /* 0x0000000e100f7220 */ /* 0x000fe20000400000 */
[----:B------:R-:W-:Y:S01]  /*0800*/  FFMA R21, R10, R21, R3 ;  /* 0x000000150a157223 */ /* 0x000fe20000000003 */
[----:B------:R-:W-:Y:S02]  /*0810*/  FMUL R12, R23, R12 ;  /* 0x0000000c170c7220 */ /* 0x000fe40000400000 */
[----:B------:R-:W-:Y:S01]  /*0820*/  FFMA R20, R0, R15, RZ ;  /* 0x0000000f00147223 */ /* 0x000fe200000000ff */
[C---:B------:R-:W-:Y:S01]  /*0830*/  FMUL R23, R16.reuse, R22 ;  /* 0x0000001610177220 */ /* 0x040fe20000400000 */
[C---:B------:R-:W-:Y:S01]  /*0840*/  FMUL R3, R16.reuse, R18 ;  /* 0x0000001210037220 */ /* 0x040fe20000400000 */
[C---:B------:R-:W-:Y:S01]  /*0850*/  FMUL R27, R11.reuse, R14 ;  /* 0x0000000e0b1b7220 */ /* 0x040fe20000400000 */
[----:B------:R-:W-:Y:S01]  /*0860*/  FMUL R29, R16, R12 ;  /* 0x0000000c101d7220 */ /* 0x000fe20000400000 */
[C---:B------:R-:W-:Y:S01]  /*0870*/  FFMA R20, R0.reuse, R23, R20 ;  /* 0x0000001700147223 */ /* 0x040fe20000000014 */
[C---:B------:R-:W-:Y:S01]  /*0880*/  FFMA R16, R0.reuse, R3, RZ ;  /* 0x0000000300107223 */ /* 0x040fe200000000ff */
[----:B0-----:R-:W0:Y:S01]  /*0890*/  MUFU.RCP R25, R8 ;  /* 0x0000000800197308 */ /* 0x001e220000001000 */
[C---:B------:R-:W-:Y:S01]  /*08a0*/  FMUL R14, R11.reuse, R18 ;  /* 0x000000120b0e7220 */ /* 0x040fe20000400000 */
[C---:B------:R-:W-:Y:S01]  /*08b0*/  FFMA R20, R0.reuse, R27, R20 ;  /* 0x0000001b00147223 */ /* 0x040fe20000000014 */
[----:B------:R-:W-:Y:S01]  /*08c0*/  FFMA R18, R0, R29, R16 ;  /* 0x0000001d00127223 */ /* 0x000fe20000000010 */
[----:B------:R-:W-:-:S02]  /*08d0*/  FMUL R16, R11, R17 ;  /* 0x000000110b107220 */ /* 0x000fc40000400000 */
[----:B------:R-:W-:Y:S01]  /*08e0*/  FFMA R17, R10, R15, R20 ;  /* 0x0000000f0a117223 */ /* 0x000fe20000000014 */
[----:B------:R-:W-:-:S04]  /*08f0*/  FFMA R20, R0, R14, R18 ;  /* 0x0000000e00147223 */ /* 0x000fc80000000012 */
[----:B------:R-:W-:Y:S01]  /*0900*/  FFMA R20, R10, R3, R20 ;  /* 0x000000030a147223 */ /* 0x000fe20000000014 */
[----:B------:R-:W-:Y:S01]  /*0910*/  FMUL R3, R9, 0.0099999997764825820923 ;  /* 0x3c23d70a09037820 */ /* 0x000fe20000400000 */
[C---:B------:R-:W-:Y:S01]  /*0920*/  FMUL R15, R11.reuse, R22 ;  /* 0x000000160b0f7220 */ /* 0x040fe20000400000 */
[----:B------:R-:W-:Y:S02]  /*0930*/  FMUL R11, R11, R12 ;  /* 0x0000000c0b0b7220 */ /* 0x000fe40000400000 */
[----:B------:R-:W1:Y:S01]  /*0940*/  FCHK P0, R3, R8 ;  /* 0x0000000803007302 */ /* 0x000e620000000000 */
[C---:B0-----:R-:W-:Y:S01]  /*0950*/  FFMA R12, R25.reuse, -R8, 1 ;  /* 0x3f800000190c7423 */ /* 0x041fe20000000808 */
[C---:B------:R-:W-:Y:S01]  /*0960*/  FFMA R18, R0.reuse, R16, R21 ;  /* 0x0000001000127223 */ /* 0x040fe20000000015 */
[C---:B------:R-:W-:Y:S01]  /*0970*/  FFMA R17, R0.reuse, R15, R17 ;  /* 0x0000000f00117223 */ /* 0x040fe20000000011 */
[----:B------:R-:W-:Y:S01]  /*0980*/  FFMA R20, R0, R11, R20 ;  /* 0x0000000b00147223 */ /* 0x000fe20000000014 */
[----:B------:R-:W-:Y:S01]  /*0990*/  FFMA R0, R25, R12, R25 ;  /* 0x0000000c19007223 */ /* 0x000fe20000000019 */
[C---:B------:R-:W-:Y:S01]  /*09a0*/  FFMA R18, R10.reuse, R19, R18 ;  /* 0x000000130a127223 */ /* 0x040fe20000000012 */
[C---:B------:R-:W-:Y:S01]  /*09b0*/  FFMA R12, R10.reuse, R23, R17 ;  /* 0x000000170a0c7223 */ /* 0x040fe20000000011 */
[C---:B------:R-:W-:Y:S01]  /*09c0*/  FFMA R29, R10.reuse, R29, R20 ;  /* 0x0000001d0a1d7223 */ /* 0x040fe20000000014 */
[----:B------:R-:W-:Y:S01]  /*09d0*/  FFMA R17, R3, R0, RZ ;  /* 0x0000000003117223 */ /* 0x000fe200000000ff */
[C---:B------:R-:W-:Y:S01]  /*09e0*/  FFMA R9, R10.reuse, R13, R18 ;  /* 0x0000000d0a097223 */ /* 0x040fe20000000012 */
[C---:B------:R-:W-:Y:S01]  /*09f0*/  FFMA R12, R10.reuse, R27, R12 ;  /* 0x0000001b0a0c7223 */ /* 0x040fe2000000000c */
[C---:B------:R-:W-:Y:S01]  /*0a00*/  FFMA R14, R10.reuse, R14, R29 ;  /* 0x0000000e0a0e7223 */ /* 0x040fe2000000001d */
[----:B------:R-:W-:Y:S01]  /*0a10*/  FFMA R13, R17, -R8, R3 ;  /* 0x80000008110d7223 */ /* 0x000fe20000000003 */
[C---:B------:R-:W-:Y:S01]  /*0a20*/  FFMA R9, R10.reuse, R16, R9 ;  /* 0x000000100a097223 */ /* 0x040fe20000000009 */
[C---:B------:R-:W-:Y:S01]  /*0a30*/  FFMA R12, R10.reuse, R15, R12 ;  /* 0x0000000f0a0c7223 */ /* 0x040fe2000000000c */
[----:B------:R-:W-:Y:S01]  /*0a40*/  FFMA R11, R10, R11, R14 ;  /* 0x0000000b0a0b7223 */ /* 0x000fe2000000000e */
[----:B------:R-:W-:Y:S01]  /*0a50*/  FFMA R0, R0, R13, R17 ;  /* 0x0000000d00007223 */ /* 0x000fe20000000011 */
[----:B-1----:R-:W-:Y:S06]  /*0a60*/  @!P0 BRA `(.L_x_8) ;  /* 0x0000000000088947 */ /* 0x002fec0003800000 */
[----:B------:R-:W-:-:S07]  /*0a70*/  MOV R8, 0xa90 ;  /* 0x00000a9000087802 */ /* 0x000fce0000000f00 */
[----:B------:R-:W-:Y:S05]  /*0a80*/  CALL.REL.NOINC `($__internal_0_$__cuda_sm3x_div_rn_noftz_f32_slowpath) ;  /* 0x00000000001c7944 */ /* 0x000fea0003c00000 */
.L_x_8:
[-C--:B------:R-:W-:Y:S01]  /*0a90*/  FFMA R9, R9, R0.reuse, R6 ;  /* 0x0000000009097223 */ /* 0x080fe20000000006 */
[-C--:B------:R-:W-:Y:S01]  /*0aa0*/  FFMA R7, R12, R0.reuse, R7 ;  /* 0x000000000c077223 */ /* 0x080fe20000000007 */
[----:B------:R-:W-:-:S03]  /*0ab0*/  FFMA R11, R11, R0, R2 ;  /* 0x000000000b0b7223 */ /* 0x000fc60000000002 */
[----:B------:R-:W-:Y:S04]  /*0ac0*/  STG.E desc[UR4][R4.64+0xc], R9 ;  /* 0x00000c0904007986 */ /* 0x000fe8000c101904 */
[----:B------:R-:W-:Y:S04]  /*0ad0*/  STG.E desc[UR4][R4.64+0x10], R7 ;  /* 0x0000100704007986 */ /* 0x000fe8000c101904 */
[----:B------:R-:W-:Y:S01]  /*0ae0*/  STG.E desc[UR4][R4.64+0x14], R11 ;  /* 0x0000140b04007986 */ /* 0x000fe2000c101904 */
[----:B------:R-:W-:Y:S05]  /*0af0*/  EXIT ;  /* 0x000000000000794d */ /* 0x000fea0003800000 */
        .weak           $__internal_0_$__cuda_sm3x_div_rn_noftz_f32_slowpath
        .type           $__internal_0_$__cuda_sm3x_div_rn_noftz_f32_slowpath,@function
        .size           $__internal_0_$__cuda_sm3x_div_rn_noftz_f32_slowpath,(.L_x_57 - $__internal_0_$__cuda_sm3x_div_rn_noftz_f32_slowpath)
$__internal_0_$__cuda_sm3x_div_rn_noftz_f32_slowpath:
[----:B------:R-:W0:Y:S01]  /*0b00*/  LDC R0, c[0x0][0x380] ;  /* 0x0000e000ff007b82 */ /* 0x000e220000000800 */
[----:B------:R-:W-:Y:S02]  /*0b10*/  SHF.R.U32.HI R10, RZ, 0x17, R3 ;  /* 0x00000017ff0a7819 */ /* 0x000fe40000011603 */
[----:B------:R-:W-:Y:S02]  /*0b20*/  MOV R15, R3 ;  /* 0x00000003000f7202 */ /* 0x000fe40000000f00 */
[----:B------:R-:W-:-:S03]  /*0b30*/  LOP3.LUT R14, R10, 0xff, RZ, 0xc0, !PT ;  /* 0x000000ff0a0e7812 */ /* 0x000fc600078ec0ff */
[----:B------:R-:W1:Y:S01]  /*0b40*/  LDC R16, c[0x0][0x380] ;  /* 0x0000e000ff107b82 */ /* 0x000e620000000800 */
[----:B------:R-:W-:Y:S02]  /*0b50*/  IADD3 R17, PT, PT, R14, -0x1, RZ ;  /* 0xffffffff0e117810 */ /* 0x000fe40007ffe0ff */
[----:B0-----:R-:W-:-:S04]  /*0b60*/  SHF.R.U32.HI R13, RZ, 0x17, R0 ;  /* 0x00000017ff0d7819 */ /* 0x001fc80000011600 */
[----:B------:R-:W-:-:S04]  /*0b70*/  LOP3.LUT R13, R13, 0xff, RZ, 0xc0, !PT ;  /* 0x000000ff0d0d7812 */ /* 0x000fc800078ec0ff */
[----:B------:R-:W-:-:S04]  /*0b80*/  IADD3 R18, PT, PT, R13, -0x1, RZ ;  /* 0xffffffff0d127810 */ /* 0x000fc80007ffe0ff */
[----:B------:R-:W-:-:S04]  /*0b90*/  ISETP.GT.U32.AND P0, PT, R18, 0xfd, PT ;  /* 0x000000fd1200780c */ /* 0x000fc80003f04070 */
[----:B------:R-:W-:-:S13]  /*0ba0*/  ISETP.GT.U32.OR P0, PT, R17, 0xfd, P0 ;  /* 0x000000fd1100780c */ /* 0x000fda0000704470 */
[----:B------:R-:W-:Y:S01]  /*0bb0*/  @!P0 MOV R10, RZ ;  /* 0x000000ff000a8202 */ /* 0x000fe20000000f00 */
[----:B-1----:R-:W-:Y:S06]  /*0bc0*/  @!P0 BRA `(.L_x_9) ;  /* 0x00000000005c8947 */ /* 0x002fec0003800000 */
[----:B------:R-:W-:Y:S02]  /*0bd0*/  FSETP.GTU.FTZ.AND P1, PT, |R0|, +INF , PT ;  /* 0x7f8000000000780b */ /* 0x000fe40003f3c200 */
[----:B------:R-:W-:-:S04]  /*0be0*/  FSETP.GTU.FTZ.AND P0, PT, |R3|, +INF , PT ;  /* 0x7f8000000300780b */ /* 0x000fc80003f1c200 */
[----:B------:R-:W-:-:S13]  /*0bf0*/  PLOP3.LUT P0, PT, P0, P1, PT, 0xf8, 0x8f ;  /* 0x00000000008f781c */ /* 0x000fda0000703f70 */
[----:B------:R-:W-:Y:S05]  /*0c00*/  @P0 BRA `(.L_x_10) ;  /* 0x0000000400440947 */ /* 0x000fea0003800000 */
[----:B------:R-:W-:-:S13]  /*0c10*/  LOP3.LUT P0, RZ, R16, 0x7fffffff, R15, 0xc8, !PT ;  /* 0x7fffffff10ff7812 */ /* 0x000fda000780c80f */
[----:B------:R-:W-:Y:S05]  /*0c20*/  @!P0 BRA `(.L_x_11) ;  /* 0x0000000400348947 */ /* 0x000fea0003800000 */
[C---:B------:R-:W-:Y:S02]  /*0c30*/  FSETP.NEU.FTZ.AND P2, PT, |R3|.reuse, +INF , PT ;  /* 0x7f8000000300780b */ /* 0x040fe40003f5d200 */
[----:B------:R-:W-:Y:S02]  /*0c40*/  FSETP.NEU.FTZ.AND P1, PT, |R0|, +INF , PT ;  /* 0x7f8000000000780b */ /* 0x000fe40003f3d200 */
[----:B------:R-:W-:-:S11]  /*0c50*/  FSETP.NEU.FTZ.AND P0, PT, |R3|, +INF , PT ;  /* 0x7f8000000300780b */ /* 0x000fd60003f1d200 */
[----:B------:R-:W-:Y:S05]  /*0c60*/  @!P1 BRA !P2, `(.L_x_11) ;  /* 0x0000000400249947 */ /* 0x000fea0005000000 */
[----:B------:R-:W-:-:S04]  /*0c70*/  LOP3.LUT P2, RZ, R15, 0x7fffffff, RZ, 0xc0, !PT ;  /* 0x7fffffff0fff7812 */ /* 0x000fc8000784c0ff */
[----:B------:R-:W-:-:S13]  /*0c80*/  PLOP3.LUT P1, PT, P1, P2, PT, 0x2f, 0xf2 ;  /* 0x0000000000f2781c */ /* 0x000fda0000f24577 */
[----:B------:R-:W-:Y:S05]  /*0c90*/  @P1 BRA `(.L_x_12) ;  /* 0x0000000400101947 */ /* 0x000fea0003800000 */
[----:B------:R-:W-:-:S04]  /*0ca0*/  LOP3.LUT P1, RZ, R16, 0x7fffffff, RZ, 0xc0, !PT ;  /* 0x7fffffff10ff7812 */ /* 0x000fc8000782c0ff */
[----:B------:R-:W-:-:S13]  /*0cb0*/  PLOP3.LUT P0, PT, P0, P1, PT, 0x2f, 0xf2 ;  /* 0x0000000000f2781c */ /* 0x000fda0000702577 */
[----:B------:R-:W-:Y:S05]  /*0cc0*/  @P0 BRA `(.L_x_13) ;  /* 0x0000000000f80947 */ /* 0x000fea0003800000 */
[----:B------:R-:W-:Y:S02]  /*0cd0*/  ISETP.GE.AND P0, PT, R17, RZ, PT ;  /* 0x000000ff1100720c */ /* 0x000fe40003f06270 */
[----:B------:R-:W-:-:S11]  /*0ce0*/  ISETP.GE.AND P1, PT, R18, RZ, PT ;  /* 0x000000ff1200720c */ /* 0x000fd60003f26270 */
[----:B------:R-:W-:Y:S01]  /*0cf0*/  @P0 MOV R10, RZ ;  /* 0x000000ff000a0202 */ /* 0x000fe20000000f00 */
[----:B------:R-:W-:Y:S01]  /*0d00*/  @!P0 FFMA R15, R3, 1.84467440737095516160e+19, RZ ;  /* 0x5f800000030f8823 */ /* 0x000fe200000000ff */
[----:B------:R-:W-:Y:S01]  /*0d10*/  @!P0 MOV R10, 0xffffffc0 ;  /* 0xffffffc0000a8802 */ /* 0x000fe20000000f00 */
[----:B------:R-:W-:-:S03]  /*0d20*/  @!P1 FFMA R16, R0, 1.84467440737095516160e+19, RZ ;  /* 0x5f80000000109823 */ /* 0x000fc600000000ff */
[----:B------:R-:W-:-:S07]  /*0d30*/  @!P1 IADD3 R10, PT, PT, R10, 0x40, RZ ;  /* 0x000000400a0a9810 */ /* 0x000fce0007ffe0ff */
.L_x_9:
[----:B------:R-:W-:Y:S02]  /*0d40*/  LEA R3, R13, 0xc0800000, 0x17 ;  /* 0xc08000000d037811 */ /* 0x000fe400078eb8ff */
[----:B------:R-:W-:Y:S02]  /*0d50*/  IADD3 R14, PT, PT, R14, -0x7f, RZ ;  /* 0xffffff810e0e7810 */ /* 0x000fe40007ffe0ff */
[----:B------:R-:W-:Y:S02]  /*0d60*/  IADD3 R3, PT, PT, -R3, R16, RZ ;  /* 0x0000001003037210 */ /* 0x000fe40007ffe1ff */
[C---:B------:R-:W-:Y:S01]  /*0d70*/  IADD3 R13, PT, PT, R14.reuse, 0x7f, -R13 ;  /* 0x0000007f0e0d7810 */ /* 0x040fe20007ffe80d */
[----:B------:R-:W-:Y:S01]  /*0d80*/  IMAD R0, R14, -0x800000, R15 ;  /* 0xff8000000e007824 */ /* 0x000fe200078e020f */
[----:B------:R-:W0:Y:S01]  /*0d90*/  MUFU.RCP R16, R3 ;  /* 0x0000000300107308 */ /* 0x000e220000001000 */
[----:B------:R-:W-:Y:S01]  /*0da0*/  FADD.FTZ R17, -R3, -RZ ;  /* 0x800000ff03117221 */ /* 0x000fe20000010100 */
[----:B------:R-:W-:-:S03]  /*0db0*/  IADD3 R13, PT, PT, R13, R10, RZ ;  /* 0x0000000a0d0d7210 */ /* 0x000fc60007ffe0ff */
[----:B0-----:R-:W-:-:S04]  /*0dc0*/  FFMA R19, R16, R17, 1 ;  /* 0x3f80000010137423 */ /* 0x001fc80000000011 */
[----:B------:R-:W-:-:S04]  /*0dd0*/  FFMA R18, R16, R19, R16 ;  /* 0x0000001310127223 */ /* 0x000fc80000000010 */
[----:B------:R-:W-:-:S04]  /*0de0*/  FFMA R15, R0, R18, RZ ;  /* 0x00000012000f7223 */ /* 0x000fc800000000ff */
[----:B------:R-:W-:-:S04]  /*0df0*/  FFMA R16, R17, R15, R0 ;  /* 0x0000000f11107223 */ /* 0x000fc80000000000 */
[----:B------:R-:W-:-:S04]  /*0e00*/  FFMA R15, R18, R16, R15 ;  /* 0x00000010120f7223 */ /* 0x000fc8000000000f */
[----:B------:R-:W-:-:S04]  /*0e10*/  FFMA R16, R17, R15, R0 ;  /* 0x0000000f11107223 */ /* 0x000fc80000000000 */
[----:B------:R-:W-:-:S05]  /*0e20*/  FFMA R0, R18, R16, R15 ;  /* 0x0000001012007223 */ /* 0x000fca000000000f */
[----:B------:R-:W-:-:S04]  /*0e30*/  SHF.R.U32.HI R3, RZ, 0x17, R0 ;  /* 0x00000017ff037819 */ /* 0x000fc80000011600 */
[----:B------:R-:W-:-:S04]  /*0e40*/  LOP3.LUT R3, R3, 0xff, RZ, 0xc0, !PT ;  /* 0x000000ff03037812 */ /* 0x000fc800078ec0ff */
[----:B------:R-:W-:-:S04]  /*0e50*/  IADD3 R17, PT, PT, R3, R13, RZ ;  /* 0x0000000d03117210 */ /* 0x000fc80007ffe0ff */
[----:B------:R-:W-:-:S04]  /*0e60*/  IADD3 R3, PT, PT, R17, -0x1, RZ ;  /* 0xffffffff11037810 */ /* 0x000fc80007ffe0ff */
[----:B------:R-:W-:-:S13]  /*0e70*/  ISETP.GE.U32.AND P0, PT, R3, 0xfe, PT ;  /* 0x000000fe0300780c */ /* 0x000fda0003f06070 */
[----:B------:R-:W-:Y:S05]  /*0e80*/  @!P0 BRA `(.L_x_14) ;  /* 0x0000000000808947 */ /* 0x000fea0003800000 */
[----:B------:R-:W-:-:S13]  /*0e90*/  ISETP.GT.AND P0, PT, R17, 0xfe, PT ;  /* 0x000000fe1100780c */ /* 0x000fda0003f04270 */
[----:B------:R-:W-:Y:S05]  /*0ea0*/  @P0 BRA `(.L_x_15) ;  /* 0x00000000006c0947 */ /* 0x000fea0003800000 */
[----:B------:R-:W-:-:S13]  /*0eb0*/  ISETP.GE.AND P0, PT, R17, 0x1, PT ;  /* 0x000000011100780c */ /* 0x000fda0003f06270 */
[----:B------:R-:W-:Y:S05]  /*0ec0*/  @P0 BRA `(.L_x_16) ;  /* 0x0000000000980947 */ /* 0x000fea0003800000 */
[----:B------:R-:W-:Y:S02]  /*0ed0*/  ISETP.GE.AND P0, PT, R17, -0x18, PT ;  /* 0xffffffe81100780c */ /* 0x000fe40003f06270 */
[----:B------:R-:W-:-:S11]  /*0ee0*/  LOP3.LUT R0, R0, 0x80000000, RZ, 0xc0, !PT ;  /* 0x8000000000007812 */ /* 0x000fd600078ec0ff */
[----:B------:R-:W-:Y:S05]  /*0ef0*/  @!P0 BRA `(.L_x_16) ;  /* 0x00000000008c8947 */ /* 0x000fea0003800000 */
[CCC-:B------:R-:W-:Y:S01]  /*0f00*/  FFMA.RZ R3, R18.reuse, R16.reuse, R15.reuse ;  /* 0x0000001012037223 */ /* 0x1c0fe2000000c00f */
[C---:B------:R-:W-:Y:S01]  /*0f10*/  IADD3 R14, PT, PT, R17.reuse, 0x20, RZ ;  /* 0x00000020110e7810 */ /* 0x040fe20007ffe0ff */
[CCC-:B------:R-:W-:Y:S01]  /*0f20*/  FFMA.RM R10, R18.reuse, R16.reuse, R15.reuse ;  /* 0x00000010120a7223 */ /* 0x1c0fe2000000400f */
[----:B------:R-:W-:Y:S02]  /*0f30*/  ISETP.NE.AND P2, PT, R17, RZ, PT ;  /* 0x000000ff1100720c */ /* 0x000fe40003f45270 */
[----:B------:R-:W-:Y:S01]  /*0f40*/  LOP3.LUT R13, R3, 0x7fffff, RZ, 0xc0, !PT ;  /* 0x007fffff030d7812 */ /* 0x000fe200078ec0ff */
[----:B------:R-:W-:Y:S01]  /*0f50*/  FFMA.RP R3, R18, R16, R15 ;  /* 0x0000001012037223 */ /* 0x000fe2000000800f */
[----:B------:R-:W-:Y:S02]  /*0f60*/  ISETP.NE.AND P1, PT, R17, RZ, PT ;  /* 0x000000ff1100720c */ /* 0x000fe40003f25270 */
[----:B------:R-:W-:Y:S02]  /*0f70*/  LOP3.LUT R13, R13, 0x800000, RZ, 0xfc, !PT ;  /* 0x008000000d0d7812 */ /* 0x000fe400078efcff */
[----:B------:R-:W-:-:S02]  /*0f80*/  IADD3 R15, PT, PT, -R17, RZ, RZ ;  /* 0x000000ff110f7210 */ /* 0x000fc40007ffe1ff */
[----:B------:R-:W-:Y:S02]  /*0f90*/  SHF.L.U32 R14, R13, R14, RZ ;  /* 0x0000000e0d0e7219 */ /* 0x000fe400000006ff */
[----:B------:R-:W-:Y:S02]  /*0fa0*/  FSETP.NEU.FTZ.AND P0, PT, R3, R10, PT ;  /* 0x0000000a0300720b */ /* 0x000fe40003f1d000 */
[----:B------:R-:W-:Y:S02]  /*0fb0*/  SEL R10, R15, RZ, P2 ;  /* 0x000000ff0f0a7207 */ /* 0x000fe40001000000 */
[----:B------:R-:W-:Y:S02]  /*0fc0*/  ISETP.NE.AND P1, PT, R14, RZ, P1 ;  /* 0x000000ff0e00720c */ /* 0x000fe40000f25270 */
[----:B------:R-:W-:Y:S02]  /*0fd0*/  SHF.R.U32.HI R10, RZ, R10, R13 ;  /* 0x0000000aff0a7219 */ /* 0x000fe4000001160d */
[----:B------:R-:W-:-:S02]  /*0fe0*/  PLOP3.LUT P0, PT, P0, P1, PT, 0xf8, 0x8f ;  /* 0x00000000008f781c */ /* 0x000fc40000703f70 */
[----:B------:R-:W-:Y:S02]  /*0ff0*/  SHF.R.U32.HI R14, RZ, 0x1, R10 ;  /* 0x00000001ff0e7819 */ /* 0x000fe4000001160a */
[----:B------:R-:W-:-:S04]  /*1000*/  SEL R3, RZ, 0x1, !P0 ;  /* 0x00000001ff037807 */ /* 0x000fc80004000000 */
[----:B------:R-:W-:-:S04]  /*1010*/  LOP3.LUT R3, R3, 0x1, R14, 0xf8, !PT ;  /* 0x0000000103037812 */ /* 0x000fc800078ef80e */
[----:B------:R-:W-:-:S04]  /*1020*/  LOP3.LUT R3, R3, R10, RZ, 0xc0, !PT ;  /* 0x0000000a03037212 */ /* 0x000fc800078ec0ff */
[----:B------:R-:W-:-:S04]  /*1030*/  IADD3 R3, PT, PT, R14, R3, RZ ;  /* 0x000000030e037210 */ /* 0x000fc80007ffe0ff */
[----:B------:R-:W-:Y:S01]  /*1040*/  LOP3.LUT R0, R3, R0, RZ, 0xfc, !PT ;  /* 0x0000000003007212 */ /* 0x000fe200078efcff */
[----:B------:R-:W-:Y:S06]  /*1050*/  BRA `(.L_x_16) ;  /* 0x0000000000347947 */ /* 0x000fec0003800000 */
.L_x_15:
[----:B------:R-:W-:-:S04]  /*1060*/  LOP3.LUT R0, R0, 0x80000000, RZ, 0xc0, !PT ;  /* 0x8000000000007812 */ /* 0x000fc800078ec0ff */
[----:B------:R-:W-:Y:S01]  /*1070*/  LOP3.LUT R0, R0, 0x7f800000, RZ, 0xfc, !PT ;  /* 0x7f80000000007812 */ /* 0x000fe200078efcff */
[----:B------:R-:W-:Y:S06]  /*1080*/  BRA `(.L_x_16) ;  /* 0x0000000000287947 */ /* 0x000fec0003800000 */
.L_x_14:
[----:B------:R-:W-:Y:S01]  /*1090*/  LEA R0, R13, R0, 0x17 ;  /* 0x000000000d007211 */ /* 0x000fe200078eb8ff */
[----:B------:R-:W-:Y:S06]  /*10a0*/  BRA `(.L_x_16) ;  /* 0x0000000000207947 */ /* 0x000fec0003800000 */
.L_x_13:
[----:B------:R-:W-:-:S04]  /*10b0*/  LOP3.LUT R0, R16, 0x80000000, R15, 0x48, !PT ;  /* 0x8000000010007812 */ /* 0x000fc800078e480f */
[----:B------:R-:W-:Y:S01]  /*10c0*/  LOP3.LUT R0, R0, 0x7f800000, RZ, 0xfc, !PT ;  /* 0x7f80000000007812 */ /* 0x000fe200078efcff */
[----:B------:R-:W-:Y:S06]  /*10d0*/  BRA `(.L_x_16) ;  /* 0x0000000000147947 */ /* 0x000fec0003800000 */
.L_x_12:
[----:B------:R-:W-:Y:S01]  /*10e0*/  LOP3.LUT R0, R16, 0x80000000, R15, 0x48, !PT ;  /* 0x8000000010007812 */ /* 0x000fe200078e480f */
[----:B------:R-:W-:Y:S06]  /*10f0*/  BRA `(.L_x_16) ;  /* 0x00000000000c7947 */ /* 0x000fec0003800000 */
.L_x_11:
[----:B------:R-:W0:Y:S01]  /*1100*/  MUFU.RSQ R0, -QNAN ;  /* 0xffc0000000007908 */ /* 0x000e220000001400 */
[----:B------:R-:W-:Y:S05]  /*1110*/  BRA `(.L_x_16) ;  /* 0x0000000000047947 */ /* 0x000fea0003800000 */
.L_x_10:
[----:B------:R-:W-:-:S07]  /*1120*/  FADD.FTZ R0, R3, R0 ;  /* 0x0000000003007221 */ /* 0x000fce0000010000 */
.L_x_16:
[----:B------:R-:W-:Y:S01]  /*1130*/  HFMA2 R15, -RZ, RZ, 0, 0 ;  /* 0x00000000ff0f7431 */ /* 0x000fe200000001ff */
[----:B------:R-:W-:-:S04]  /*1140*/  MOV R14, R8 ;  /* 0x00000008000e7202 */ /* 0x000fc80000000f00 */
[----:B0-----:R-:W-:Y:S05]  /*1150*/  RET.REL.NODEC R14 `(_Z14ParticleKernel7Species4Grid) ;  /* 0xffffffec0ea87950 */ /* 0x001fea0003c3ffff */
.L_x_17:
[----:B------:R-:W-:-:S00]  /*1160*/  BRA `(.L_x_17) ;  /* 0xfffffffc00fc7947 */ /* 0x000fc0000383ffff */
[----:B------:R-:W-:-:S00]  /*1170*/  NOP ;  /* 0x0000000000007918 */ /* 0x000fc00000000000 */
        /* <DEDUP_REMOVED lines=8> */
.L_x_57:


//--------------------- .text._Z19InitialVelocityStep7Species4Grid --------------------------
	.section	.text._Z19InitialVelocityStep7Species4Grid,"ax",@progbits
	.align	128
        .global         _Z19InitialVelocityStep7Species4Grid
        .type           _Z19InitialVelocityStep7Species4Grid,@function
        .size           _Z19InitialVelocityStep7Species4Grid,(.L_x_58 - _Z19InitialVelocityStep7Species4Grid)
        .other          _Z19InitialVelocityStep7Species4Grid,@"STO_CUDA_ENTRY STV_DEFAULT"
_Z19InitialVelocityStep7Species4Grid:
.text._Z19InitialVelocityStep7Species4Grid:
[----:B------:R-:W-:Y:S01]  /*0000*/  LDC R1, c[0x0][0x37c] ;  /* 0x0000df00ff017b82 */ /* 0x000fe20000000800 */
[----:B------:R-:W0:Y:S07]  /*0010*/  S2R R3, SR_CTAID.X ;  /* 0x0000000000037919 */ /* 0x000e2e0000002500 */
[----:B------:R-:W1:Y:S01]  /*0020*/  LDC.64 R6, c[0x0][0x390] ;  /* 0x0000e400ff067b82 */ /* 0x000e620000000a00 */
[----:B------:R-:W0:Y:S01]  /*0030*/  LDCU UR6, c[0x0][0x360] ;  /* 0x00006c00ff0677ac */ /* 0x000e220008000800 */
[----:B------:R-:W0:Y:S01]  /*0040*/  S2R R0, SR_TID.X ;  /* 0x0000000000007919 */ /* 0x000e220000002100 */
[----:B------:R-:W2:Y:S05]  /*0050*/  LDCU.64 UR4, c[0x0][0x358] ;  /* 0x00006b00ff0477ac */ /* 0x000eaa0008000a00 */
[----:B------:R-:W3:Y:S08]  /*0060*/  LDC.64 R16, c[0x0][0x3c8] ;  /* 0x0000f200ff107b82 */ /* 0x000ef00000000a00 */
[----:B------:R-:W4:Y:S01]  /*0070*/  LDC.64 R4, c[0x0][0x3d0] ;  /* 0x0000f400ff047b82 */ /* 0x000f220000000a00 */
[----:B0-----:R-:W-:-:S04]  /*0080*/  IMAD R3, R3, UR6, R0 ;  /* 0x0000000603037c24 */ /* 0x001fc8000f8e0200 */
[----:B-1----:R-:W-:-:S03]  /*0090*/  IMAD.WIDE R6, R3, 0x18, R6 ;  /* 0x0000001803067825 */ /* 0x002fc600078e0206 */
[----:B------:R-:W0:Y:S02]  /*00a0*/  LDC.64 R2, c[0x0][0x3d8] ;  /* 0x0000f600ff027b82 */ /* 0x000e240000000a00 */
[----:B--2---:R-:W2:Y:S04]  /*00b0*/  LDG.E R0, desc[UR4][R6.64] ;  /* 0x0000000406007981 */ /* 0x004ea8000c1e1900 */
[----:B------:R-:W5:Y:S04]  /*00c0*/  LDG.E R11, desc[UR4][R6.64+0x4] ;  /* 0x00000404060b7981 */ /* 0x000f68000c1e1900 */
[----:B------:R-:W5:Y:S01]  /*00d0*/  LDG.E R10, desc[UR4][R6.64+0x8] ;  /* 0x00000804060a7981 */ /* 0x000f62000c1e1900 */
[----:B--2---:R-:W-:-:S06]  /*00e0*/  FMUL R8, R0, 16 ;  /* 0x4180000000087820 */ /* 0x004fcc0000400000 */
[----:B------:R-:W1:Y:S02]  /*00f0*/  F2I.TRUNC.NTZ R8, R8 ;  /* 0x0000000800087305 */ /* 0x000e64000020f100 */
[----:B-1----:R-:W-:Y:S02]  /*0100*/  IADD3 R12, PT, PT, R8, 0x1, RZ ;  /* 0x00000001080c7810 */ /* 0x002fe40007ffe0ff */
[----:B------:R-:W-:Y:S02]  /*0110*/  SHF.R.S32.HI R9, RZ, 0x1f, R8 ;  /* 0x0000001fff097819 */ /* 0x000fe40000011408 */
[----:B------:R-:W-:Y:S02]  /*0120*/  SHF.R.S32.HI R13, RZ, 0x1f, R12 ;  /* 0x0000001fff0d7819 */ /* 0x000fe4000001140c */
[----:B------:R-:W-:Y:S02]  /*0130*/  LEA.HI R9, R9, R8, RZ, 0x4 ;  /* 0x0000000809097211 */ /* 0x000fe400078f20ff */
[----:B------:R-:W-:-:S02]  /*0140*/  LEA.HI R13, R13, R12, RZ, 0x4 ;  /* 0x0000000c0d0d7211 */ /* 0x000fc400078f20ff */
[----:B------:R-:W-:Y:S02]  /*0150*/  LOP3.LUT R9, R9, 0xfffffff0, RZ, 0xc0, !PT ;  /* 0xfffffff009097812 */ /* 0x000fe400078ec0ff */
[----:B------:R-:W-:Y:S02]  /*0160*/  LOP3.LUT R13, R13, 0xfffffff0, RZ, 0xc0, !PT ;  /* 0xfffffff00d0d7812 */ /* 0x000fe400078ec0ff */
[----:B------:R-:W-:Y:S02]  /*0170*/  IADD3 R9, PT, PT, R8, -R9, RZ ;  /* 0x8000000908097210 */ /* 0x000fe40007ffe0ff */
[----:B------:R-:W-:-:S03]  /*0180*/  IADD3 R25, PT, PT, R12, -R13, RZ ;  /* 0x8000000d0c197210 */ /* 0x000fc60007ffe0ff */
[----:B---3--:R-:W-:-:S04]  /*0190*/  IMAD.WIDE R22, R9, 0x4, R16 ;  /* 0x0000000409167825 */ /* 0x008fc800078e0210 */
[----:B----4-:R-:W-:Y:S01]  /*01a0*/  IMAD.WIDE R18, R9, 0x4, R4 ;  /* 0x0000000409127825 */ /* 0x010fe200078e0204 */
[----:B------:R1:W2:Y:S03]  /*01b0*/  LDG.E R12, desc[UR4][R22.64] ;  /* 0x00000004160c7981 */ /* 0x0002a6000c1e1900 */
[C---:B------:R-:W-:Y:S01]  /*01c0*/  IMAD.WIDE R16, R25.reuse, 0x4, R16 ;  /* 0x0000000419107825 */ /* 0x040fe200078e0210 */
[----:B------:R3:W4:Y:S03]  /*01d0*/  LDG.E R13, desc[UR4][R18.64] ;  /* 0x00000004120d7981 */ /* 0x000726000c1e1900 */
[----:B------:R-:W-:-:S04]  /*01e0*/  IMAD.WIDE R4, R25, 0x4, R4 ;  /* 0x0000000419047825 */ /* 0x000fc800078e0204 */
[--C-:B0-----:R-:W-:Y:S02]  /*01f0*/  IMAD.WIDE R24, R25, 0x4, R2.reuse ;  /* 0x0000000419187825 */ /* 0x101fe400078e0202 */
[----:B------:R0:W4:Y:S02]  /*0200*/  LDG.E R5, desc[UR4][R4.64] ;  /* 0x0000000404057981 */ /* 0x000124000c1e1900 */
[----:B------:R-:W-:Y:S02]  /*0210*/  IMAD.WIDE R20, R9, 0x4, R2 ;  /* 0x0000000409147825 */ /* 0x000fe400078e0202 */
[----:B------:R0:W4:Y:S04]  /*0220*/  LDG.E R3, desc[UR4][R16.64] ;  /* 0x0000000410037981 */ /* 0x000128000c1e1900 */
[----:B------:R-:W4:Y:S04]  /*0230*/  LDG.E R15, desc[UR4][R24.64] ;  /* 0x00000004180f7981 */ /* 0x000f28000c1e1900 */
[----:B------:R4:W4:Y:S01]  /*0240*/  LDG.E R14, desc[UR4][R20.64] ;  /* 0x00000004140e7981 */ /* 0x000922000c1e1900 */
[----:B-----5:R-:W-:Y:S01]  /*0250*/  FMUL R2, R11, 16 ;  /* 0x418000000b027820 */ /* 0x020fe20000400000 */
[----:B-1----:R-:W-:-:S05]  /*0260*/  FMUL R22, R10, 16 ;  /* 0x418000000a167820 */ /* 0x002fca0000400000 */
[----:B------:R-:W1:Y:S01]  /*0270*/  F2I.TRUNC.NTZ R2, R2 ;  /* 0x0000000200027305 */ /* 0x000e62000020f100 */
[----:B---3--:R-:W-:Y:S02]  /*0280*/  I2FP.F32.S32 R19, R8 ;  /* 0x0000000800137245 */ /* 0x008fe40000201400 */
[----:B------:R-:W3:Y:S05]  /*0290*/  LDC.64 R8, c[0x0][0x380] ;  /* 0x0000e000ff087b82 */ /* 0x000eea0000000a00 */
[----:B------:R-:W5:Y:S01]  /*02a0*/  F2I.TRUNC.NTZ R22, R22 ;  /* 0x0000001600167305 */ /* 0x000f62000020f100 */
[----:B------:R-:W-:Y:S01]  /*02b0*/  FFMA R19, R19, -0.0625, R0 ;  /* 0xbd80000013137823 */ /* 0x000fe20000000000 */
[----:B-1----:R-:W-:-:S03]  /*02c0*/  I2FP.F32.S32 R18, R2 ;  /* 0x0000000200127245 */ /* 0x002fc60000201400 */
[----:B------:R-:W-:Y:S02]  /*02d0*/  FMUL R0, R19, 16 ;  /* 0x4180000013007820 */ /* 0x000fe40000400000 */
[----:B0-----:R-:W-:Y:S01]  /*02e0*/  FFMA R4, R18, -0.0625, R11 ;  /* 0xbd80000012047823 */ /* 0x001fe2000000000b */
[----:B-----5:R-:W-:Y:S01]  /*02f0*/  I2FP.F32.S32 R17, R22 ;  /* 0x0000001600117245 */ /* 0x020fe20000201400 */
[----:B------:R-:W-:Y:S02]  /*0300*/  FADD R11, -R0, 1 ;  /* 0x3f800000000b7421 */ /* 0x000fe40000000100 */
[----:B------:R-:W-:Y:S02]  /*0310*/  FMUL R4, R4, 16 ;  /* 0x4180000004047820 */ /* 0x000fe40000400000 */
[----:B------:R-:W-:-:S04]  /*0320*/  FFMA R2, R17, -0.0625, R10 ;  /* 0xbd80000011027823 */ /* 0x000fc8000000000a */
[----:B------:R-:W-:Y:S01]  /*0330*/  FMUL R2, R2, 16 ;  /* 0x4180000002027820 */ /* 0x000fe20000400000 */
[C---:B--2---:R-:W-:Y:S01]  /*0340*/  FMUL R19, R11.reuse, R12 ;  /* 0x0000000c0b137220 */ /* 0x044fe20000400000 */
[----:B------:R-:W-:Y:S01]  /*0350*/  FADD R12, -R4, 1 ;  /* 0x3f800000040c7421 */ /* 0x000fe20000000100 */
[----:B----4-:R-:W-:-:S03]  /*0360*/  FMUL R21, R11, R13 ;  /* 0x0000000d0b157220 */ /* 0x010fc60000400000 */
[----:B------:R-:W-:Y:S01]  /*0370*/  FMUL R10, R12, R19 ;  /* 0x000000130c0a7220 */ /* 0x000fe20000400000 */
[C---:B------:R-:W-:Y:S01]  /*0380*/  FMUL R17, R0.reuse, R5 ;  /* 0x0000000500117220 */ /* 0x040fe20000400000 */
[C---:B------:R-:W-:Y:S01]  /*0390*/  FMUL R23, R0.reuse, R3 ;  /* 0x0000000300177220 */ /* 0x040fe20000400000 */
[----:B------:R-:W-:Y:S01]  /*03a0*/  FMUL R29, R0, R15 ;  /* 0x0000000f001d7220 */ /* 0x000fe20000400000 */
[----:B------:R-:W-:Y:S02]  /*03b0*/  FADD R0, -R2, 1 ;  /* 0x3f80000002007421 */ /* 0x000fe40000000100 */
[----:B------:R-:W-:Y:S01]  /*03c0*/  FMUL R25, R12, R23 ;  /* 0x000000170c197220 */ /* 0x000fe20000400000 */
[----:B------:R-:W-:Y:S01]  /*03d0*/  FMUL R13, R11, R14 ;  /* 0x0000000e0b0d7220 */ /* 0x000fe20000400000 */
[-C--:B------:R-:W-:Y:S01]  /*03e0*/  FFMA R27, R0, R10.reuse, RZ ;  /* 0x0000000a001b7223 */ /* 0x080fe200000000ff */
[----:B------:R-:W-:Y:S01]  /*03f0*/  FMUL R3, R12, R21 ;  /* 0x000000150c037220 */ /* 0x000fe20000400000 */
[----:B------:R-:W-:Y:S01]  /*0400*/  FMUL R15, R4, R19 ;  /* 0x00000013040f7220 */ /* 0x000fe20000400000 */
[----:B------:R-:W-:Y:S01]  /*0410*/  FMUL R5, R12, R13 ;  /* 0x0000000d0c057220 */ /* 0x000fe20000400000 */
[----:B------:R-:W-:Y:S01]  /*0420*/  FMUL R19, R4, R21 ;  /* 0x0000001504137220 */ /* 0x000fe20000400000 */
[----:B------:R-:W-:Y:S01]  /*0430*/  FFMA R14, R0, R25, R27 ;  /* 0x00000019000e7223 */ /* 0x000fe2000000001b */
[C---:B------:R-:W-:Y:S01]  /*0440*/  FMUL R21, R12.reuse, R17 ;  /* 0x000000110c157220 */ /* 0x040fe20000400000 */
[----:B------:R-:W-:Y:S01]  /*0450*/  FMUL R27, R12, R29 ;  /* 0x0000001d0c1b7220 */ /* 0x000fe20000400000 */
[C---:B------:R-:W-:Y:S01]  /*0460*/  FFMA R12, R0.reuse, R3, RZ ;  /* 0x00000003000c7223 */ /* 0x040fe200000000ff */
[----:B------:R-:W-:Y:S01]  /*0470*/  FFMA R16, R0, R5, RZ ;  /* 0x0000000500107223 */ /* 0x000fe200000000ff */
[----:B------:R-:W-:Y:S01]  /*0480*/  FMUL R13, R4, R13 ;  /* 0x0000000d040d7220 */ /* 0x000fe20000400000 */
[C---:B------:R-:W-:Y:S01]  /*0490*/  FFMA R14, R0.reuse, R15, R14 ;  /* 0x0000000f000e7223 */ /* 0x040fe2000000000e */
[C---:B------:R-:W-:Y:S01]  /*04a0*/  FFMA R12, R0.reuse, R21, R12 ;  /* 0x00000015000c7223 */ /* 0x040fe2000000000c */
[----:B------:R-:W-:Y:S01]  /*04b0*/  FFMA R16, R0, R27, R16 ;  /* 0x0000001b00107223 */ /* 0x000fe20000000010 */
[----:B---3--:R-:W0:Y:S01]  /*04c0*/  MUFU.RCP R11, R8 ;  /* 0x00000008000b7308 */ /* 0x008e220000001000 */
[----:B------:R-:W-:Y:S01]  /*04d0*/  FFMA R14, R2, R10, R14 ;  /* 0x0000000a020e7223 */ /* 0x000fe2000000000e */
[C---:B------:R-:W-:Y:S01]  /*04e0*/  FFMA R12, R0.reuse, R19, R12 ;  /* 0x00000013000c7223 */ /* 0x040fe2000000000c */
[----:B------:R-:W-:Y:S01]  /*04f0*/  FFMA R16, R0, R13, R16 ;  /* 0x0000000d00107223 */ /* 0x000fe20000000010 */
[C---:B------:R-:W-:Y:S01]  /*0500*/  FMUL R23, R4.reuse, R23 ;  /* 0x0000001704177220 */ /* 0x040fe20000400000 */
[C---:B------:R-:W-:Y:S01]  /*0510*/  FMUL R17, R4.reuse, R17 ;  /* 0x0000001104117220 */ /* 0x040fe20000400000 */
[----:B------:R-:W-:Y:S01]  /*0520*/  FMUL R29, R4, R29 ;  /* 0x0000001d041d7220 */ /* 0x000fe20000400000 */
[C---:B------:R-:W-:Y:S01]  /*0530*/  FFMA R12, R2.reuse, R3, R12 ;  /* 0x00000003020c7223 */ /* 0x040fe2000000000c */
[----:B------:R-:W-:Y:S01]  /*0540*/  FFMA R16, R2, R5, R16 ;  /* 0x0000000502107223 */ /* 0x000fe20000000010 */
[----:B------:R-:W-:-:S02]  /*0550*/  FFMA R3, R0, R23, R14 ;  /* 0x0000001700037223 */ /* 0x000fc4000000000e */
[C---:B------:R-:W-:Y:S01]  /*0560*/  FFMA R12, R0.reuse, R17, R12 ;  /* 0x00000011000c7223 */ /* 0x040fe2000000000c */
[----:B------:R-:W-:Y:S01]  /*0570*/  FFMA R16, R0, R29, R16 ;  /* 0x0000001d00107223 */ /* 0x000fe20000000010 */
[----:B------:R-:W-:Y:S01]  /*0580*/  FFMA R0, R2, R25, R3 ;  /* 0x0000001902007223 */ /* 0x000fe20000000003 */
[----:B------:R-:W-:Y:S01]  /*0590*/  FMUL R3, R9, 0.0049999998882412910461 ;  /* 0x3ba3d70a09037820 */ /* 0x000fe20000400000 */
[----:B0-----:R-:W-:-:S03]  /*05a0*/  FFMA R4, R11, -R8, 1 ;  /* 0x3f8000000b047423 */ /* 0x001fc60000000808 */
[----:B------:R-:W0:Y:S01]  /*05b0*/  FCHK P0, R3, R8 ;  /* 0x0000000803007302 */ /* 0x000e220000000000 */
[----:B------:R-:W-:Y:S01]  /*05c0*/  FFMA R4, R11, R4, R11 ;  /* 0x000000040b047223 */ /* 0x000fe2000000000b */
[C---:B------:R-:W-:Y:S01]  /*05d0*/  FFMA R12, R2.reuse, R21, R12 ;  /* 0x00000015020c7223 */ /* 0x040fe2000000000c */
[C---:B------:R-:W-:Y:S02]  /*05e0*/  FFMA R16, R2.reuse, R27, R16 ;  /* 0x0000001b02107223 */ /* 0x040fe40000000010 */
        /* <DEDUP_REMOVED lines=9> */
[----:B0-----:R-:W-:Y:S06]  /*0680*/  @!P0 BRA `(.L_x_18) ;  /* 0x00000000000c8947 */ /* 0x001fec0003800000 */
[----:B------:R-:W-:-:S07]  /*0690*/  MOV R4, 0x6b0 ;  /* 0x000006b000047802 */ /* 0x000fce0000000f00 */
[----:B------:R-:W-:Y:S05]  /*06a0*/  CALL.REL.NOINC `($__internal_1_$__cuda_sm3x_div_rn_noftz_f32_slowpath) ;  /* 0x00000000002c7944 */ /* 0x000fea0003c00000 */
[----:B------:R-:W-:-:S07]  /*06b0*/  MOV R4, R0 ;  /* 0x0000000000047202 */ /* 0x000fce0000000f00 */
.L_x_18:
[----:B------:R-:W2:Y:S04]  /*06c0*/  LDG.E R0, desc[UR4][R6.64+0xc] ;  /* 0x00000c0406007981 */ /* 0x000ea8000c1e1900 */
[----:B------:R-:W3:Y:S04]  /*06d0*/  LDG.E R8, desc[UR4][R6.64+0x10] ;  /* 0x0000100406087981 */ /* 0x000ee8000c1e1900 */
[----:B------:R-:W4:Y:S01]  /*06e0*/  LDG.E R3, desc[UR4][R6.64+0x14] ;  /* 0x0000140406037981 */ /* 0x000f22000c1e1900 */
[-C--:B--2---:R-:W-:Y:S01]  /*06f0*/  FFMA R23, R23, -R4.reuse, R0 ;  /* 0x8000000417177223 */ /* 0x084fe20000000000 */
[----:B---3--:R-:W-:-:S04]  /*0700*/  FFMA R17, R17, -R4, R8 ;  /* 0x8000000411117223 */ /* 0x008fc80000000008 */
[----:B------:R-:W-:Y:S01]  /*0710*/  STG.E desc[UR4][R6.64+0xc], R23 ;  /* 0x00000c1706007986 */ /* 0x000fe2000c101904 */
[----:B----4-:R-:W-:-:S03]  /*0720*/  FFMA R3, R2, -R4, R3 ;  /* 0x8000000402037223 */ /* 0x010fc60000000003 */
[----:B------:R-:W-:Y:S04]  /*0730*/  STG.E desc[UR4][R6.64+0x10], R17 ;  /* 0x0000101106007986 */ /* 0x000fe8000c101904 */
[----:B------:R-:W-:Y:S01]  /*0740*/  STG.E desc[UR4][R6.64+0x14], R3 ;  /* 0x0000140306007986 */ /* 0x000fe2000c101904 */
[----:B------:R-:W-:Y:S05]  /*0750*/  EXIT ;  /* 0x000000000000794d */ /* 0x000fea0003800000 */
        .weak           $__internal_1_$__cuda_sm3x_div_rn_noftz_f32_slowpath
        .type           $__internal_1_$__cuda_sm3x_div_rn_noftz_f32_slowpath,@function
        .size           $__internal_1_$__cuda_sm3x_div_rn_noftz_f32_slowpath,(.L_x_58 - $__internal_1_$__cuda_sm3x_div_rn_noftz_f32_slowpath)
$__internal_1_$__cuda_sm3x_div_rn_noftz_f32_slowpath:
        /* <DEDUP_REMOVED lines=36> */
.L_x_19:
        /* <DEDUP_REMOVED lines=29> */
[CCC-:B------:R-:W-:Y:S01]  /*0b70*/  FFMA.RM R8, R12.reuse, R10.reuse, R15.reuse ;  /* 0x0000000a0c087223 */ /* 0x1c0fe2000000400f */
[C---:B------:R-:W-:Y:S02]  /*0b80*/  ISETP.NE.AND P2, PT, R9.reuse, RZ, PT ;  /* 0x000000ff0900720c */ /* 0x040fe40003f45270 */
[----:B------:R-:W-:Y:S02]  /*0b90*/  ISETP.NE.AND P1, PT, R9, RZ, PT ;  /* 0x000000ff0900720c */ /* 0x000fe40003f25270 */
[----:B------:R-:W-:Y:S01]  /*0ba0*/  LOP3.LUT R5, R3, 0x7fffff, RZ, 0xc0, !PT ;  /* 0x007fffff03057812 */ /* 0x000fe200078ec0ff */
[----:B------:R-:W-:Y:S01]  /*0bb0*/  FFMA.RP R3, R12, R10, R15 ;  /* 0x0000000a0c037223 */ /* 0x000fe2000000800f */
[----:B------:R-:W-:Y:S02]  /*0bc0*/  IADD3 R10, PT, PT, R9, 0x20, RZ ;  /* 0x00000020090a7810 */ /* 0x000fe40007ffe0ff */
[----:B------:R-:W-:-:S02]  /*0bd0*/  LOP3.LUT R5, R5, 0x800000, RZ, 0xfc, !PT ;  /* 0x0080000005057812 */ /* 0x000fc400078efcff */
[----:B------:R-:W-:Y:S02]  /*0be0*/  IADD3 R9, PT, PT, -R9, RZ, RZ ;  /* 0x000000ff09097210 */ /* 0x000fe40007ffe1ff */
[----:B------:R-:W-:Y:S02]  /*0bf0*/  SHF.L.U32 R10, R5, R10, RZ ;  /* 0x0000000a050a7219 */ /* 0x000fe400000006ff */
[----:B------:R-:W-:Y:S02]  /*0c00*/  FSETP.NEU.FTZ.AND P0, PT, R3, R8, PT ;  /* 0x000000080300720b */ /* 0x000fe40003f1d000 */
[----:B------:R-:W-:Y:S02]  /*0c10*/  SEL R8, R9, RZ, P2 ;  /* 0x000000ff09087207 */ /* 0x000fe40001000000 */
[----:B------:R-:W-:Y:S02]  /*0c20*/  ISETP.NE.AND P1, PT, R10, RZ, P1 ;  /* 0x000000ff0a00720c */ /* 0x000fe40000f25270 */
[----:B------:R-:W-:-:S02]  /*0c30*/  SHF.R.U32.HI R8, RZ, R8, R5 ;  /* 0x00000008ff087219 */ /* 0x000fc40000011605 */
[----:B------:R-:W-:Y:S02]  /*0c40*/  PLOP3.LUT P0, PT, P0, P1, PT, 0xf8, 0x8f ;  /* 0x00000000008f781c */ /* 0x000fe40000703f70 */
[----:B------:R-:W-:Y:S02]  /*0c50*/  SHF.R.U32.HI R10, RZ, 0x1, R8 ;  /* 0x00000001ff0a7819 */ /* 0x000fe40000011608 */
[----:B------:R-:W-:-:S04]  /*0c60*/  SEL R3, RZ, 0x1, !P0 ;  /* 0x00000001ff037807 */ /* 0x000fc80004000000 */
[----:B------:R-:W-:-:S04]  /*0c70*/  LOP3.LUT R3, R3, 0x1, R10, 0xf8, !PT ;  /* 0x0000000103037812 */ /* 0x000fc800078ef80a */
[----:B------:R-:W-:-:S04]  /*0c80*/  LOP3.LUT R3, R3, R8, RZ, 0xc0, !PT ;  /* 0x0000000803037212 */ /* 0x000fc800078ec0ff */
[----:B------:R-:W-:-:S04]  /*0c90*/  IADD3 R3, PT, PT, R10, R3, RZ ;  /* 0x000000030a037210 */ /* 0x000fc80007ffe0ff */
[----:B------:R-:W-:Y:S01]  /*0ca0*/  LOP3.LUT R0, R3, R0, RZ, 0xfc, !PT ;  /* 0x0000000003007212 */ /* 0x000fe200078efcff */
[----:B------:R-:W-:Y:S06]  /*0cb0*/  BRA `(.L_x_26) ;  /* 0x0000000000347947 */ /* 0x000fec0003800000 */
.L_x_25:
[----:B------:R-:W-:-:S04]  /*0cc0*/  LOP3.LUT R0, R0, 0x80000000, RZ, 0xc0, !PT ;  /* 0x8000000000007812 */ /* 0x000fc800078ec0ff */
[----:B------:R-:W-:Y:S01]  /*0cd0*/  LOP3.LUT R0, R0, 0x7f800000, RZ, 0xfc, !PT ;  /* 0x7f80000000007812 */ /* 0x000fe200078efcff */
[----:B------:R-:W-:Y:S06]  /*0ce0*/  BRA `(.L_x_26) ;  /* 0x0000000000287947 */ /* 0x000fec0003800000 */
.L_x_24:
[----:B------:R-:W-:Y:S01]  /*0cf0*/  LEA R0, R8, R0, 0x17 ;  /* 0x0000000008007211 */ /* 0x000fe200078eb8ff */
[----:B------:R-:W-:Y:S06]  /*0d00*/  BRA `(.L_x_26) ;  /* 0x0000000000207947 */ /* 0x000fec0003800000 */
.L_x_23:
[----:B------:R-:W-:-:S04]  /*0d10*/  LOP3.LUT R0, R11, 0x80000000, R10, 0x48, !PT ;  /* 0x800000000b007812 */ /* 0x000fc800078e480a */
[----:B------:R-:W-:Y:S01]  /*0d20*/  LOP3.LUT R0, R0, 0x7f800000, RZ, 0xfc, !PT ;  /* 0x7f80000000007812 */ /* 0x000fe200078efcff */
[----:B------:R-:W-:Y:S06]  /*0d30*/  BRA `(.L_x_26) ;  /* 0x0000000000147947 */ /* 0x000fec0003800000 */
.L_x_22:
[----:B------:R-:W-:Y:S01]  /*0d40*/  LOP3.LUT R0, R11, 0x80000000, R10, 0x48, !PT ;  /* 0x800000000b007812 */ /* 0x000fe200078e480a */
[----:B------:R-:W-:Y:S06]  /*0d50*/  BRA `(.L_x_26) ;  /* 0x00000000000c7947 */ /* 0x000fec0003800000 */
.L_x_21:
[----:B------:R-:W0:Y:S01]  /*0d60*/  MUFU.RSQ R0, -QNAN ;  /* 0xffc0000000007908 */ /* 0x000e220000001400 */
[----:B------:R-:W-:Y:S05]  /*0d70*/  BRA `(.L_x_26) ;  /* 0x0000000000047947 */ /* 0x000fea0003800000 */
.L_x_20:
[----:B------:R-:W-:-:S07]  /*0d80*/  FADD.FTZ R0, R3, R0 ;  /* 0x0000000003007221 */ /* 0x000fce0000010000 */
.L_x_26:
[----:B------:R-:W-:-:S04]  /*0d90*/  HFMA2 R5, -RZ, RZ, 0, 0 ;  /* 0x00000000ff057431 */ /* 0x000fc800000001ff */
[----:B0-----:R-:W-:Y:S05]  /*0da0*/  RET.REL.NODEC R4 `(_Z19InitialVelocityStep7Species4Grid) ;  /* 0xfffffff004947950 */ /* 0x001fea0003c3ffff */
.L_x_27:
        /* <DEDUP_REMOVED lines=13> */
.L_x_58:


//--------------------- .text._Z18InitParticleArrays7Species --------------------------
	.section	.text._Z18InitParticleArrays7Species,"ax",@progbits
	.align	128
        .global         _Z18InitParticleArrays7Species
        .type           _Z18InitParticleArrays7Species,@function
        .size           _Z18InitParticleArrays7Species,(.L_x_62 - _Z18InitParticleArrays7Species)
        .other          _Z18InitParticleArrays7Species,@"STO_CUDA_ENTRY STV_DEFAULT"
_Z18InitParticleArrays7Species:
.text._Z18InitParticleArrays7Species:
        /* <DEDUP_REMOVED lines=8> */
[----:B------:R-:W-:Y:S01]  /*0080*/  SHF.R.S32.HI R0, RZ, 0x1f, R5 ;  /* 0x0000001fff007819 */ /* 0x000fe20000011405 */
[----:B------:R-:W1:Y:S03]  /*0090*/  LDCU.64 UR4, c[0x0][0x358] ;  /* 0x00006b00ff0477ac */ /* 0x000e660008000a00 */
[CC--:B------:R-:W-:Y:S02]  /*00a0*/  LEA.HI R4, R0.reuse, R5.reuse, RZ, 0x7 ;  /* 0x0000000500047211 */ /* 0x0c0fe400078f38ff */
[----:B------:R-:W-:Y:S02]  /*00b0*/  LEA.HI R6, R0, R5, RZ, 0xe ;  /* 0x0000000500067211 */ /* 0x000fe400078f70ff */
[----:B------:R-:W-:Y:S02]  /*00c0*/  LOP3.LUT R0, R4, 0xffffff80, RZ, 0xc0, !PT ;  /* 0xffffff8004007812 */ /* 0x000fe400078ec0ff */
[----:B------:R-:W-:-:S02]  /*00d0*/  SHF.R.S32.HI R4, RZ, 0x7, R4 ;  /* 0x00000007ff047819 */ /* 0x000fc40000011404 */
[----:B------:R-:W-:Y:S01]  /*00e0*/  SHF.R.S32.HI R6, RZ, 0xe, R6 ;  /* 0x0000000eff067819 */ /* 0x000fe20000011406 */
[C---:B------:R-:W-:Y:S01]  /*00f0*/  IMAD.IADD R0, R5.reuse, 0x1, -R0 ;  /* 0x0000000105007824 */ /* 0x040fe200078e0a00 */
[----:B------:R-:W-:Y:S02]  /*0100*/  I2FP.F32.S32 R4, R4 ;  /* 0x0000000400047245 */ /* 0x000fe40000201400 */
[----:B------:R-:W-:Y:S02]  /*0110*/  I2FP.F32.S32 R6, R6 ;  /* 0x0000000600067245 */ /* 0x000fe40000201400 */
[----:B------:R-:W-:Y:S01]  /*0120*/  I2FP.F32.S32 R0, R0 ;  /* 0x0000000000007245 */ /* 0x000fe20000201400 */
[----:B------:R-:W-:Y:S02]  /*0130*/  FMUL R4, R4, 0.0078125 ;  /* 0x3c00000004047820 */ /* 0x000fe40000400000 */
[----:B------:R-:W-:Y:S01]  /*0140*/  FMUL R9, R6, 0.0078125 ;  /* 0x3c00000006097820 */ /* 0x000fe20000400000 */
[----:B0-----:R-:W-:-:S04]  /*0150*/  IMAD.WIDE R2, R5, 0x18, R2 ;  /* 0x0000001805027825 */ /* 0x001fc800078e0202 */
[----:B------:R-:W-:Y:S01]  /*0160*/  FMUL R5, R0, 0.0078125 ;  /* 0x3c00000000057820 */ /* 0x000fe20000400000 */
[----:B------:R-:W-:Y:S01]  /*0170*/  FMUL R7, R4, 0.0078125 ;  /* 0x3c00000004077820 */ /* 0x000fe20000400000 */
[----:B-1----:R-:W-:Y:S04]  /*0180*/  STG.E desc[UR4][R2.64+0x8], R9 ;  /* 0x0000080902007986 */ /* 0x002fe8000c101904 */
[----:B------:R-:W-:Y:S04]  /*0190*/  STG.E desc[UR4][R2.64], R5 ;  /* 0x0000000502007986 */ /* 0x000fe8000c101904 */
[----:B------:R-:W-:Y:S04]  /*01a0*/  STG.E desc[UR4][R2.64+0xc], RZ ;  /* 0x00000cff02007986 */ /* 0x000fe8000c101904 */
[----:B------:R-:W-:Y:S04]  /*01b0*/  STG.E desc[UR4][R2.64+0x10], RZ ;  /* 0x000010ff02007986 */ /* 0x000fe8000c101904 */
[----:B------:R-:W-:Y:S04]  /*01c0*/  STG.E desc[UR4][R2.64+0x14], RZ ;  /* 0x000014ff02007986 */ /* 0x000fe8000c101904 */
[----:B------:R-:W-:Y:S01]  /*01d0*/  STG.E desc[UR4][R2.64+0x4], R7 ;  /* 0x0000040702007986 */ /* 0x000fe2000c101904 */
[----:B------:R-:W-:Y:S05]  /*01e0*/  EXIT ;  /* 0x000000000000794d */ /* 0x000fea0003800000 */
.L_x_28:
        /* <DEDUP_REMOVED lines=9> */
.L_x_62:


//--------------------- .text._Z14scatter_charge7Species4Grid --------------------------
	.section	.text._Z14scatter_charge7Species4Grid,"ax",@progbits
	.align	128
        .global         _Z14scatter_charge7Species4Grid
        .type           _Z14scatter_charge7Species4Grid,@function
        .size           _Z14scatter_charge7Species4Grid,(.L_x_63 - _Z14scatter_charge7Species4Grid)
        .other          _Z14scatter_charge7Species4Grid,@"STO_CUDA_ENTRY STV_DEFAULT"
_Z14scatter_charge7Species4Grid:
.text._Z14scatter_charge7Species4Grid:
[----:B------:R-:W-:Y:S01]  /*0000*/  LDC R1, c[0x0][0x37c] ;  /* 0x0000df00ff017b82 */ /* 0x000fe20000000800 */
[----:B------:R-:W0:Y:S07]  /*0010*/  S2R R0, SR_TID.X ;  /* 0x0000000000007919 */ /* 0x000e2e0000002100 */
[----:B------:R-:W0:Y:S01]  /*0020*/  S2UR UR6, SR_CTAID.X ;  /* 0x00000000000679c3 */ /* 0x000e220000002500 */
[----:B------:R-:W1:Y:S07]  /*0030*/  LDCU.64 UR4, c[0x0][0x358] ;  /* 0x00006b00ff0477ac */ /* 0x000e6e0008000a00 */
[----:B------:R-:W0:Y:S08]  /*0040*/  LDC R3, c[0x0][0x360] ;  /* 0x0000d800ff037b82 */ /* 0x000e300000000800 */
[----:B------:R-:W2:Y:S01]  /*0050*/  LDC.64 R4, c[0x0][0x398] ;  /* 0x0000e600ff047b82 */ /* 0x000ea20000000a00 */
[----:B0-----:R-:W-:Y:S01]  /*0060*/  IMAD R3, R3, UR6, R0 ;  /* 0x0000000603037c24 */ /* 0x001fe2000f8e0200 */
[----:B------:R-:W0:Y:S03]  /*0070*/  LDCU UR6, c[0x0][0x384] ;  /* 0x00007080ff0677ac */ /* 0x000e260008000800 */
[----:B--2---:R-:W-:-:S03]  /*0080*/  IMAD.WIDE R4, R3, 0x18, R4 ;  /* 0x0000001803047825 */ /* 0x004fc600078e0204 */
[----:B------:R-:W2:Y:S02]  /*0090*/  LDC.64 R2, c[0x0][0x3c0] ;  /* 0x0000f000ff027b82 */ /* 0x000ea40000000a00 */
[----:B-1----:R-:W3:Y:S04]  /*00a0*/  LDG.E R0, desc[UR4][R4.64] ;  /* 0x0000000404007981 */ /* 0x002ee8000c1e1900 */
[----:B------:R-:W4:Y:S04]  /*00b0*/  LDG.E R7, desc[UR4][R4.64+0x4] ;  /* 0x0000040404077981 */ /* 0x000f28000c1e1900 */
[----:B------:R-:W5:Y:S01]  /*00c0*/  LDG.E R9, desc[UR4][R4.64+0x8] ;  /* 0x0000080404097981 */ /* 0x000f62000c1e1900 */
[----:B---3--:R-:W-:Y:S01]  /*00d0*/  FMUL R6, R0, 16 ;  /* 0x4180000000067820 */ /* 0x008fe20000400000 */
[----:B----4-:R-:W-:-:S05]  /*00e0*/  FMUL R8, R7, 16 ;  /* 0x4180000007087820 */ /* 0x010fca0000400000 */
[----:B------:R-:W1:Y:S01]  /*00f0*/  F2I.TRUNC.NTZ R6, R6 ;  /* 0x0000000600067305 */ /* 0x000e62000020f100 */
[----:B-----5:R-:W-:-:S07]  /*0100*/  FMUL R10, R9, 16 ;  /* 0x41800000090a7820 */ /* 0x020fce0000400000 */
[----:B------:R-:W3:Y:S01]  /*0110*/  F2I.TRUNC.NTZ R8, R8 ;  /* 0x0000000800087305 */ /* 0x000ee2000020f100 */
[----:B-1----:R-:W-:-:S07]  /*0120*/  SHF.R.S32.HI R11, RZ, 0x1f, R6 ;  /* 0x0000001fff0b7819 */ /* 0x002fce0000011406 */
[----:B------:R-:W1:Y:S01]  /*0130*/  F2I.TRUNC.NTZ R10, R10 ;  /* 0x0000000a000a7305 */ /* 0x000e62000020f100 */
[-C--:B------:R-:W-:Y:S02]  /*0140*/  I2FP.F32.S32 R5, R6.reuse ;  /* 0x0000000600057245 */ /* 0x080fe40000201400 */
[----:B------:R-:W-:Y:S02]  /*0150*/  LEA.HI R11, R11, R6, RZ, 0x4 ;  /* 0x000000060b0b7211 */ /* 0x000fe400078f20ff */
[----:B------:R-:W-:Y:S01]  /*0160*/  IADD3 R12, PT, PT, R6, 0x1, RZ ;  /* 0x00000001060c7810 */ /* 0x000fe20007ffe0ff */
[----:B------:R-:W-:Y:S01]  /*0170*/  FFMA R5, R5, -0.0625, R0 ;  /* 0xbd80000005057823 */ /* 0x000fe20000000000 */
[----:B---3--:R-:W-:Y:S02]  /*0180*/  I2FP.F32.S32 R4, R8 ;  /* 0x0000000800047245 */ /* 0x008fe40000201400 */
[----:B------:R-:W-:Y:S01]  /*0190*/  LOP3.LUT R11, R11, 0xfffffff0, RZ, 0xc0, !PT ;  /* 0xfffffff00b0b7812 */ /* 0x000fe200078ec0ff */
[----:B------:R-:W-:Y:S01]  /*01a0*/  FMUL R5, R5, 16 ;  /* 0x4180000005057820 */ /* 0x000fe20000400000 */
[----:B------:R-:W-:Y:S01]  /*01b0*/  SHF.R.S32.HI R13, RZ, 0x1f, R12 ;  /* 0x0000001fff0d7819 */ /* 0x000fe2000001140c */
[----:B------:R-:W-:Y:S01]  /*01c0*/  FFMA R4, R4, -0.0625, R7 ;  /* 0xbd80000004047823 */ /* 0x000fe20000000007 */
[----:B------:R-:W-:-:S02]  /*01d0*/  IADD3 R11, PT, PT, R6, -R11, RZ ;  /* 0x8000000b060b7210 */ /* 0x000fc40007ffe0ff */
[----:B-1----:R-:W-:Y:S01]  /*01e0*/  I2FP.F32.S32 R8, R10 ;  /* 0x0000000a00087245 */ /* 0x002fe20000201400 */
[----:B------:R-:W-:Y:S01]  /*01f0*/  FMUL R6, R4, 16 ;  /* 0x4180000004067820 */ /* 0x000fe20000400000 */
[----:B------:R-:W-:Y:S01]  /*0200*/  LEA.HI R13, R13, R12, RZ, 0x4 ;  /* 0x0000000c0d0d7211 */ /* 0x000fe200078f20ff */
[C---:B------:R-:W-:Y:S02]  /*0210*/  FADD R4, -R5.reuse, 1 ;  /* 0x3f80000005047421 */ /* 0x040fe40000000100 */
[----:B------:R-:W-:Y:S01]  /*0220*/  FFMA R0, R8, -0.0625, R9 ;  /* 0xbd80000008007823 */ /* 0x000fe20000000009 */
[----:B0-----:R-:W-:Y:S01]  /*0230*/  FMUL R8, R5, UR6 ;  /* 0x0000000605087c20 */ /* 0x001fe20008400000 */
[----:B------:R-:W-:Y:S01]  /*0240*/  FADD R5, -R6, 1 ;  /* 0x3f80000006057421 */ /* 0x000fe20000000100 */
[----:B------:R-:W-:Y:S01]  /*0250*/  LOP3.LUT R13, R13, 0xfffffff0, RZ, 0xc0, !PT ;  /* 0xfffffff00d0d7812 */ /* 0x000fe200078ec0ff */
[----:B------:R-:W-:Y:S01]  /*0260*/  FMUL R0, R0, 16 ;  /* 0x4180000000007820 */ /* 0x000fe20000400000 */
[----:B------:R-:W-:Y:S01]  /*0270*/  FMUL R4, R4, UR6 ;  /* 0x0000000604047c20 */ /* 0x000fe20008400000 */
[CC--:B------:R-:W-:Y:S01]  /*0280*/  FMUL R9, R5.reuse, R8.reuse ;  /* 0x0000000805097220 */ /* 0x0c0fe20000400000 */
[----:B------:R-:W-:Y:S01]  /*0290*/  FMUL R10, R6, R8 ;  /* 0x00000008060a7220 */ /* 0x000fe20000400000 */
[----:B------:R-:W-:Y:S01]  /*02a0*/  FADD R7, -R0, 1 ;  /* 0x3f80000000077421 */ /* 0x000fe20000000100 */
[----:B------:R-:W-:Y:S01]  /*02b0*/  IADD3 R13, PT, PT, R12, -R13, RZ ;  /* 0x8000000d0c0d7210 */ /* 0x000fe20007ffe0ff */
[-C--:B------:R-:W-:Y:S01]  /*02c0*/  FMUL R8, R5, R4.reuse ;  /* 0x0000000405087220 */ /* 0x080fe20000400000 */
[----:B------:R-:W-:Y:S01]  /*02d0*/  FMUL R6, R6, R4 ;  /* 0x0000000406067220 */ /* 0x000fe20000400000 */
[----:B--2---:R-:W-:-:S04]  /*02e0*/  IMAD.WIDE R4, R11, 0x4, R2 ;  /* 0x000000040b047825 */ /* 0x004fc800078e0202 */
[CC--:B------:R-:W-:Y:S01]  /*02f0*/  FMUL R11, R7.reuse, R9.reuse ;  /* 0x00000009070b7220 */ /* 0x0c0fe20000400000 */
[----:B------:R-:W-:Y:S01]  /*0300*/  FMUL R17, R0, R9 ;  /* 0x0000000900117220 */ /* 0x000fe20000400000 */
[----:B------:R-:W-:Y:S01]  /*0310*/  FMUL R9, R7, R8 ;  /* 0x0000000807097220 */ /* 0x000fe20000400000 */
[----:B------:R-:W-:-:S04]  /*0320*/  IMAD.WIDE R2, R13, 0x4, R2 ;  /* 0x000000040d027825 */ /* 0x000fc800078e0202 */
[C---:B------:R-:W-:Y:S01]  /*0330*/  FMUL R15, R7.reuse, R10 ;  /* 0x0000000a070f7220 */ /* 0x040fe20000400000 */
[----:B------:R-:W-:Y:S01]  /*0340*/  FMUL R7, R7, R6 ;  /* 0x0000000607077220 */ /* 0x000fe20000400000 */
[C---:B------:R-:W-:Y:S01]  /*0350*/  FMUL R13, R0.reuse, R8 ;  /* 0x00000008000d7220 */ /* 0x040fe20000400000 */
[----:B------:R-:W-:Y:S01]  /*0360*/  REDG.E.ADD.F32.FTZ.RN.STRONG.GPU desc[UR4][R4.64], R9 ;  /* 0x00000009040079a6 */ /* 0x000fe2000c12f304 */
[C---:B------:R-:W-:Y:S01]  /*0370*/  FMUL R19, R0.reuse, R6 ;  /* 0x0000000600137220 */ /* 0x040fe20000400000 */
[----:B------:R-:W-:Y:S02]  /*0380*/  FMUL R21, R0, R10 ;  /* 0x0000000a00157220 */ /* 0x000fe40000400000 */
[----:B------:R-:W-:Y:S04]  /*0390*/  REDG.E.ADD.F32.FTZ.RN.STRONG.GPU desc[UR4][R2.64], R11 ;  /* 0x0000000b020079a6 */ /* 0x000fe8000c12f304 */
[----:B------:R-:W-:Y:S04]  /*03a0*/  REDG.E.ADD.F32.FTZ.RN.STRONG.GPU desc[UR4][R4.64], R7 ;  /* 0x00000007040079a6 */ /* 0x000fe8000c12f304 */
[----:B------:R-:W-:Y:S04]  /*03b0*/  REDG.E.ADD.F32.FTZ.RN.STRONG.GPU desc[UR4][R4.64], R13 ;  /* 0x0000000d040079a6 */ /* 0x000fe8000c12f304 */
[----:B------:R-:W-:Y:S04]  /*03c0*/  REDG.E.ADD.F32.FTZ.RN.STRONG.GPU desc[UR4][R2.64], R15 ;  /* 0x0000000f020079a6 */ /* 0x000fe8000c12f304 */
[----:B------:R-:W-:Y:S04]  /*03d0*/  REDG.E.ADD.F32.FTZ.RN.STRONG.GPU desc[UR4][R2.64], R17 ;  /* 0x00000011020079a6 */ /* 0x000fe8000c12f304 */
[----:B------:R-:W-:Y:S04]  /*03e0*/  REDG.E.ADD.F32.FTZ.RN.STRONG.GPU desc[UR4][R4.64], R19 ;  /* 0x00000013040079a6 */ /* 0x000fe8000c12f304 */
[----:B------:R-:W-:Y:S01]  /*03f0*/  REDG.E.ADD.F32.FTZ.RN.STRONG.GPU desc[UR4][R2.64], R21 ;  /* 0x00000015020079a6 */ /* 0x000fe2000c12f304 */
[----:B------:R-:W-:Y:S05]  /*0400*/  EXIT ;  /* 0x000000000000794d */ /* 0x000fea0003800000 */
.L_x_29:
        /* <DEDUP_REMOVED lines=15> */
.L_x_63:


//--------------------- .text._Z20scale_down_after_fft4Grid --------------------------
	.section	.text._Z20scale_down_after_fft4Grid,"ax",@progbits
	.align	128
        .global         _Z20scale_down_after_fft4Grid
        .type           _Z20scale_down_after_fft4Grid,@function
        .size           _Z20scale_down_after_fft4Grid,(.L_x_64 - _Z20scale_down_after_fft4Grid)
        .other          _Z20scale_down_after_fft4Grid,@"STO_CUDA_ENTRY STV_DEFAULT"
_Z20scale_down_after_fft4Grid:
.text._Z20scale_down_after_fft4Grid:
[----:B------:R-:W-:Y:S01]  /*0000*/  LDC R1, c[0x0][0x37c] ;  /* 0x0000df00ff017b82 */ /* 0x000fe20000000800 */
[----:B------:R-:W0:Y:S07]  /*0010*/  S2R R2, SR_TID.Y ;  /* 0x0000000000027919 */ /* 0x000e2e0000002200 */
[----:B------:R-:W1:Y:S01]  /*0020*/  LDC R0, c[0x0][0x360] ;  /* 0x0000d800ff007b82 */ /* 0x000e620000000800 */
[----:B------:R-:W2:Y:S01]  /*0030*/  S2R R7, SR_TID.Z ;  /* 0x0000000000077919 */ /* 0x000ea20000002300 */
[----:B------:R-:W1:Y:S06]  /*0040*/  S2R R3, SR_TID.X ;  /* 0x0000000000037919 */ /* 0x000e6c0000002100 */
[----:B------:R-:W0:Y:S08]  /*0050*/  LDC R5, c[0x0][0x364] ;  /* 0x0000d900ff057b82 */ /* 0x000e300000000800 */
[----:B------:R-:W0:Y:S08]  /*0060*/  S2UR UR5, SR_CTAID.Y ;  /* 0x00000000000579c3 */ /* 0x000e300000002600 */
[----:B------:R-:W2:Y:S08]  /*0070*/  S2UR UR6, SR_CTAID.Z ;  /* 0x00000000000679c3 */ /* 0x000eb00000002700 */
[----:B------:R-:W2:Y:S08]  /*0080*/  LDC R4, c[0x0][0x368] ;  /* 0x0000da00ff047b82 */ /* 0x000eb00000000800 */
[----:B------:R-:W1:Y:S01]  /*0090*/  S2UR UR4, SR_CTAID.X ;  /* 0x00000000000479c3 */ /* 0x000e620000002500 */
[----:B0-----:R-:W-:-:S02]  /*00a0*/  IMAD R5, R5, UR5, R2 ;  /* 0x0000000505057c24 */ /* 0x001fc4000f8e0202 */
[----:B--2---:R-:W-:-:S05]  /*00b0*/  IMAD R4, R4, UR6, R7 ;  /* 0x0000000604047c24 */ /* 0x004fca000f8e0207 */
[----:B------:R-:W-:Y:S01]  /*00c0*/  LOP3.LUT P0, RZ, R4, 0xffffff0, R5, 0xc8, !PT ;  /* 0x0ffffff004ff7812 */ /* 0x000fe2000780c805 */
[----:B-1----:R-:W-:-:S05]  /*00d0*/  IMAD R0, R0, UR4, R3 ;  /* 0x0000000400007c24 */ /* 0x002fca000f8e0203 */
[----:B------:R-:W-:-:S13]  /*00e0*/  ISETP.GT.OR P0, PT, R0, 0xf, P0 ;  /* 0x0000000f0000780c */ /* 0x000fda0000704670 */
[----:B------:R-:W-:Y:S05]  /*00f0*/  @P0 EXIT ;  /* 0x000000000000094d */ /* 0x000fea0003800000 */
[----:B------:R-:W0:Y:S01]  /*0100*/  LDC.64 R2, c[0x0][0x3a8] ;  /* 0x0000ea00ff027b82 */ /* 0x000e220000000a00 */
[----:B------:R-:W-:Y:S01]  /*0110*/  IADD3 R5, PT, PT, R0, R5, RZ ;  /* 0x0000000500057210 */ /* 0x000fe20007ffe0ff */
[----:B------:R-:W1:Y:S03]  /*0120*/  LDCU.64 UR4, c[0x0][0x358] ;  /* 0x00006b00ff0477ac */ /* 0x000e660008000a00 */
[----:B------:R-:W-:-:S03]  /*0130*/  LEA R5, R4, R5, 0x4 ;  /* 0x0000000504057211 */ /* 0x000fc600078e20ff */
[----:B------:R-:W2:Y:S01]  /*0140*/  LDC.64 R6, c[0x0][0x3b8] ;  /* 0x0000ee00ff067b82 */ /* 0x000ea20000000a00 */
[----:B------:R-:W-:-:S07]  /*0150*/  SHF.L.U32 R9, R5, 0x4, RZ ;  /* 0x0000000405097819 */ /* 0x000fce00000006ff */
[----:B------:R-:W3:Y:S01]  /*0160*/  LDC.64 R4, c[0x0][0x3b0] ;  /* 0x0000ec00ff047b82 */ /* 0x000ee20000000a00 */
[----:B0-----:R-:W-:-:S05]  /*0170*/  IMAD.WIDE R2, R9, 0x4, R2 ;  /* 0x0000000409027825 */ /* 0x001fca00078e0202 */
[----:B-1----:R-:W4:Y:S01]  /*0180*/  LDG.E R0, desc[UR4][R2.64] ;  /* 0x0000000402007981 */ /* 0x002f22000c1e1900 */
[----:B---3--:R-:W-:-:S04]  /*0190*/  IMAD.WIDE R4, R9, 0x4, R4 ;  /* 0x0000000409047825 */ /* 0x008fc800078e0204 */
[----:B----4-:R-:W-:-:S05]  /*01a0*/  FMUL R11, R0, 0.000244140625 ;  /* 0x39800000000b7820 */ /* 0x010fca0000400000 */
[----:B------:R-:W-:Y:S04]  /*01b0*/  STG.E desc[UR4][R2.64], R11 ;  /* 0x0000000b02007986 */ /* 0x000fe8000c101904 */
[----:B------:R-:W3:Y:S01]  /*01c0*/  LDG.E R0, desc[UR4][R4.64] ;  /* 0x0000000404007981 */ /* 0x000ee2000c1e1900 */
[----:B--2---:R-:W-:-:S04]  /*01d0*/  IMAD.WIDE R6, R9, 0x4, R6 ;  /* 0x0000000409067825 */ /* 0x004fc800078e0206 */
[----:B---3--:R-:W-:-:S05]  /*01e0*/  FMUL R13, R0, 0.000244140625 ;  /* 0x39800000000d7820 */ /* 0x008fca0000400000 */
[----:B------:R-:W-:Y:S04]  /*01f0*/  STG.E desc[UR4][R4.64], R13 ;  /* 0x0000000d04007986 */ /* 0x000fe8000c101904 */
[----:B------:R-:W2:Y:S02]  /*0200*/  LDG.E R0, desc[UR4][R6.64] ;  /* 0x0000000406007981 */ /* 0x000ea4000c1e1900 */
[----:B--2---:R-:W-:-:S05]  /*0210*/  FMUL R9, R0, 0.000244140625 ;  /* 0x3980000000097820 */ /* 0x004fca0000400000 */
[----:B------:R-:W-:Y:S01]  /*0220*/  STG.E desc[UR4][R6.64], R9 ;  /* 0x0000000906007986 */ /* 0x000fe2000c101904 */
[----:B------:R-:W-:Y:S05]  /*0230*/  EXIT ;  /* 0x000000000000794d */ /* 0x000fea0003800000 */
.L_x_30:
        /* <DEDUP_REMOVED lines=12> */
.L_x_64:


//--------------------- .text._Z12complex2realP6float2Pf --------------------------
	.section	.text._Z12complex2realP6float2Pf,"ax",@progbits
	.align	128
        .global         _Z12complex2realP6float2Pf
        .type           _Z12complex2realP6float2Pf,@function
        .size           _Z12complex2realP6float2Pf,(.L_x_65 - _Z12complex2realP6float2Pf)
        .other          _Z12complex2realP6float2Pf,@"STO_CUDA_ENTRY STV_DEFAULT"
_Z12complex2realP6float2Pf:
.text._Z12complex2realP6float2Pf:
        /* <DEDUP_REMOVED lines=19> */
[----:B------:R-:W-:-:S04]  /*0130*/  LEA R5, R4, R5, 0x4 ;  /* 0x0000000504057211 */ /* 0x000fc800078e20ff */
[----:B------:R-:W-:Y:S02]  /*0140*/  SHF.L.U32 R7, R5, 0x4, RZ ;  /* 0x0000000405077819 */ /* 0x000fe400000006ff */
[----:B------:R-:W2:Y:S03]  /*0150*/  LDC.64 R4, c[0x0][0x388] ;  /* 0x0000e200ff047b82 */ /* 0x000ea60000000a00 */
[----:B0-----:R-:W-:-:S06]  /*0160*/  IMAD.WIDE R2, R7, 0x8, R2 ;  /* 0x0000000807027825 */ /* 0x001fcc00078e0202 */
[----:B-1----:R-:W3:Y:S01]  /*0170*/  LDG.E R2, desc[UR4][R2.64] ;  /* 0x0000000402027981 */ /* 0x002ee2000c1e1900 */
[----:B--2---:R-:W-:-:S04]  /*0180*/  IMAD.WIDE R4, R7, 0x4, R4 ;  /* 0x0000000407047825 */ /* 0x004fc800078e0204 */
[----:B---3--:R-:W-:-:S05]  /*0190*/  FMUL R7, R2, 0.000244140625 ;  /* 0x3980000002077820 */ /* 0x008fca0000400000 */
[----:B------:R-:W-:Y:S01]  /*01a0*/  STG.E desc[UR4][R4.64], R7 ;  /* 0x0000000704007986 */ /* 0x000fe2000c101904 */
[----:B------:R-:W-:Y:S05]  /*01b0*/  EXIT ;  /* 0x000000000000794d */ /* 0x000fea0003800000 */
.L_x_31:
        /* <DEDUP_REMOVED lines=12> */
.L_x_65:


//--------------------- .text._Z12real2complexPfP6float2 --------------------------
	.section	.text._Z12real2complexPfP6float2,"ax",@progbits
	.align	128
        .global         _Z12real2complexPfP6float2
        .type           _Z12real2complexPfP6float2,@function
        .size           _Z12real2complexPfP6float2,(.L_x_66 - _Z12real2complexPfP6float2)
        .other          _Z12real2complexPfP6float2,@"STO_CUDA_ENTRY STV_DEFAULT"
_Z12real2complexPfP6float2:
.text._Z12real2complexPfP6float2:
        /* <DEDUP_REMOVED lines=22> */
[----:B0-----:R-:W-:-:S05]  /*0160*/  IMAD.WIDE R2, R7, 0x4, R2 ;  /* 0x0000000407027825 */ /* 0x001fca00078e0202 */
[----:B-1----:R-:W3:Y:S01]  /*0170*/  LDG.E R8, desc[UR4][R2.64] ;  /* 0x0000000402087981 */ /* 0x002ee2000c1e1900 */
[----:B------:R-:W-:Y:S02]  /*0180*/  HFMA2 R9, -RZ, RZ, 0, 0 ;  /* 0x00000000ff097431 */ /* 0x000fe400000001ff */
[----:B--2---:R-:W-:-:S05]  /*0190*/  IMAD.WIDE R4, R7, 0x8, R4 ;  /* 0x0000000807047825 */ /* 0x004fca00078e0204 */
[----:B---3--:R-:W-:Y:S01]  /*01a0*/  STG.E.64 desc[UR4][R4.64], R8 ;  /* 0x0000000804007986 */ /* 0x008fe2000c101b04 */
[----:B------:R-:W-:Y:S05]  /*01b0*/  EXIT ;  /* 0x000000000000794d */ /* 0x000fea0003800000 */
.L_x_32:
        /* <DEDUP_REMOVED lines=12> */
.L_x_66:


//--------------------- .text._Z13solve_poisson4Grid --------------------------
	.section	.text._Z13solve_poisson4Grid,"ax",@progbits
	.align	128
        .global         _Z13solve_poisson4Grid
        .type           _Z13solve_poisson4Grid,@function
        .size           _Z13solve_poisson4Grid,(.L_x_59 - _Z13solve_poisson4Grid)
        .other          _Z13solve_poisson4Grid,@"STO_CUDA_ENTRY STV_DEFAULT"
_Z13solve_poisson4Grid:
.text._Z13solve_poisson4Grid:
        /* <DEDUP_REMOVED lines=17> */
[----:B------:R-:W1:Y:S07]  /*0110*/  LDCU.64 UR4, c[0x0][0x358] ;  /* 0x00006b00ff0477ac */ /* 0x000e6e0008000a00 */
[----:B------:R-:W2:Y:S01]  /*0120*/  LDC.64 R6, c[0x0][0x3c0] ;  /* 0x0000f000ff067b82 */ /* 0x000ea20000000a00 */
[----:B------:R-:W-:Y:S01]  /*0130*/  IADD3 R2, PT, PT, R3, R0, RZ ;  /* 0x0000000003027210 */ /* 0x000fe20007ffe0ff */
[----:B0-----:R-:W-:-:S04]  /*0140*/  IMAD.WIDE.U32 R8, R0, 0x4, R4 ;  /* 0x0000000400087825 */ /* 0x001fc800078e0004 */
[--C-:B------:R-:W-:Y:S01]  /*0150*/  IMAD.WIDE R14, R3, 0x4, R4.reuse ;  /* 0x00000004030e7825 */ /* 0x100fe200078e0204 */
[----:B-1----:R-:W3:Y:S03]  /*0160*/  LDG.E R10, desc[UR4][R8.64] ;  /* 0x00000004080a7981 */ /* 0x002ee6000c1e1900 */
[C---:B------:R-:W-:Y:S01]  /*0170*/  IMAD.WIDE.U32 R4, R11.reuse, 0x4, R4 ;  /* 0x000000040b047825 */ /* 0x040fe200078e0004 */
[----:B------:R-:W4:Y:S04]  /*0180*/  LDG.E R17, desc[UR4][R14.64] ;  /* 0x000000040e117981 */ /* 0x000f28000c1e1900 */
[----:B------:R-:W5:Y:S01]  /*0190*/  LDG.E R19, desc[UR4][R4.64] ;  /* 0x0000000404137981 */ /* 0x000f62000c1e1900 */
[----:B------:R-:W-:-:S05]  /*01a0*/  IMAD R2, R11, 0x10, R2 ;  /* 0x000000100b027824 */ /* 0x000fca00078e0202 */
[----:B------:R-:W-:-:S05]  /*01b0*/  SHF.L.U32 R2, R2, 0x4, RZ ;  /* 0x0000000402027819 */ /* 0x000fca00000006ff */
[----:B--2---:R-:W-:-:S05]  /*01c0*/  IMAD.WIDE R6, R2, 0x8, R6 ;  /* 0x0000000802067825 */ /* 0x004fca00078e0206 */
[----:B------:R-:W2:Y:S01]  /*01d0*/  LDG.E.64 R12, desc[UR4][R6.64] ;  /* 0x00000004060c7981 */ /* 0x000ea2000c1e1b00 */
[----:B------:R-:W-:Y:S01]  /*01e0*/  LOP3.LUT P0, RZ, R11, R3, R0, 0xfe, !PT ;  /* 0x000000030bff7212 */ /* 0x000fe2000780fe00 */
[----:B------:R-:W-:Y:S01]  /*01f0*/  BSSY.RECONVERGENT B0, `(.L_x_33) ;  /* 0x0000011000007945 */ /* 0x000fe20003800200 */
[----:B---3--:R-:W-:-:S04]  /*0200*/  FMUL R10, R10, R10 ;  /* 0x0000000a0a0a7220 */ /* 0x008fc80000400000 */
[----:B----4-:R-:W-:-:S04]  /*0210*/  FFMA R10, R17, R17, R10 ;  /* 0x00000011110a7223 */ /* 0x010fc8000000000a */
[----:B-----5:R-:W-:-:S05]  /*0220*/  FFMA R10, R19, R19, R10 ;  /* 0x00000013130a7223 */ /* 0x020fca000000000a */
[----:B------:R-:W-:-:S04]  /*0230*/  FSEL R3, R10, 1, P0 ;  /* 0x3f8000000a037808 */ /* 0x000fc80000000000 */
[----:B------:R-:W0:Y:S01]  /*0240*/  MUFU.RCP R10, R3 ;  /* 0x00000003000a7308 */ /* 0x000e220000001000 */
[----:B--2---:R-:W-:-:S07]  /*0250*/  FMUL R0, R17, -R12 ;  /* 0x8000000c11007220 */ /* 0x004fce0000400000 */
[----:B------:R-:W1:Y:S01]  /*0260*/  FCHK P0, R0, R3 ;  /* 0x0000000300007302 */ /* 0x000e620000000000 */
[----:B0-----:R-:W-:-:S04]  /*0270*/  FFMA R11, -R3, R10, 1 ;  /* 0x3f800000030b7423 */ /* 0x001fc8000000010a */
[----:B------:R-:W-:-:S04]  /*0280*/  FFMA R11, R10, R11, R10 ;  /* 0x0000000b0a0b7223 */ /* 0x000fc8000000000a */
[----:B------:R-:W-:-:S04]  /*0290*/  FFMA R10, R0, R11, RZ ;  /* 0x0000000b000a7223 */ /* 0x000fc800000000ff */
[----:B------:R-:W-:-:S04]  /*02a0*/  FFMA R12, -R3, R10, R0 ;  /* 0x0000000a030c7223 */ /* 0x000fc80000000100 */
[----:B------:R-:W-:Y:S01]  /*02b0*/  FFMA R17, R11, R12, R10 ;  /* 0x0000000c0b117223 */ /* 0x000fe2000000000a */
[----:B-1----:R-:W-:Y:S06]  /*02c0*/  @!P0 BRA `(.L_x_34) ;  /* 0x00000000000c8947 */ /* 0x002fec0003800000 */
[----:B------:R-:W-:-:S07]  /*02d0*/  MOV R16, 0x2f0 ;  /* 0x000002f000107802 */ /* 0x000fce0000000f00 */
[----:B------:R-:W-:Y:S05]  /*02e0*/  CALL.REL.NOINC `($__internal_2_$__cuda_sm3x_div_rn_noftz_f32_slowpath) ;  /* 0x0000000400807944 */ /* 0x000fea0003c00000 */
[----:B------:R-:W-:-:S07]  /*02f0*/  IMAD.MOV.U32 R17, RZ, RZ, R19 ;  /* 0x000000ffff117224 */ /* 0x000fce00078e0013 */
.L_x_34:
[----:B------:R-:W-:Y:S05]  /*0300*/  BSYNC.RECONVERGENT B0 ;  /* 0x0000000000007941 */ /* 0x000fea0003800200 */
.L_x_33:
[----:B------:R-:W0:Y:S02]  /*0310*/  LDC.64 R10, c[0x0][0x3c8] ;  /* 0x0000f200ff0a7b82 */ /* 0x000e240000000a00 */
[----:B0-----:R-:W-:-:S05]  /*0320*/  IMAD.WIDE R10, R2, 0x8, R10 ;  /* 0x00000008020a7825 */ /* 0x001fca00078e020a */
[----:B------:R0:W-:Y:S04]  /*0330*/  STG.E desc[UR4][R10.64], R17 ;  /* 0x000000110a007986 */ /* 0x0001e8000c101904 */
[----:B------:R-:W2:Y:S01]  /*0340*/  LDG.E R14, desc[UR4][R14.64] ;  /* 0x000000040e0e7981 */ /* 0x000ea2000c1e1900 */
[----:B------:R-:W1:Y:S01]  /*0350*/  MUFU.RCP R0, R3 ;  /* 0x0000000300007308 */ /* 0x000e620000001000 */
[----:B------:R-:W-:Y:S01]  /*0360*/  BSSY.RECONVERGENT B0, `(.L_x_35) ;  /* 0x000000c000007945 */ /* 0x000fe20003800200 */
[----:B-1----:R-:W-:-:S04]  /*0370*/  FFMA R19, -R3, R0, 1 ;  /* 0x3f80000003137423 */ /* 0x002fc80000000100 */
[----:B------:R-:W-:Y:S01]  /*0380*/  FFMA R0, R0, R19, R0 ;  /* 0x0000001300007223 */ /* 0x000fe20000000000 */
[----:B--2---:R-:W-:-:S04]  /*0390*/  FMUL R12, R13, -R14 ;  /* 0x8000000e0d0c7220 */ /* 0x004fc80000400000 */
[----:B------:R-:W1:Y:S01]  /*03a0*/  FCHK P0, R12, R3 ;  /* 0x000000030c007302 */ /* 0x000e620000000000 */
[----:B------:R-:W-:-:S04]  /*03b0*/  FFMA R13, R0, R12, RZ ;  /* 0x0000000c000d7223 */ /* 0x000fc800000000ff */
[----:B------:R-:W-:-:S04]  /*03c0*/  FFMA R16, -R3, R13, R12 ;  /* 0x0000000d03107223 */ /* 0x000fc8000000010c */
[----:B------:R-:W-:Y:S01]  /*03d0*/  FFMA R19, R0, R16, R13 ;  /* 0x0000001000137223 */ /* 0x000fe2000000000d */
[----:B01----:R-:W-:Y:S06]  /*03e0*/  @!P0 BRA `(.L_x_36) ;  /* 0x00000000000c8947 */ /* 0x003fec0003800000 */
[----:B------:R-:W-:Y:S02]  /*03f0*/  MOV R0, R12 ;  /* 0x0000000c00007202 */ /* 0x000fe40000000f00 */
[----:B------:R-:W-:-:S07]  /*0400*/  MOV R16, 0x420 ;  /* 0x0000042000107802 */ /* 0x000fce0000000f00 */
[----:B------:R-:W-:Y:S05]  /*0410*/  CALL.REL.NOINC `($__internal_2_$__cuda_sm3x_div_rn_noftz_f32_slowpath) ;  /* 0x0000000400347944 */ /* 0x000fea0003c00000 */
.L_x_36:
[----:B------:R-:W-:Y:S05]  /*0420*/  BSYNC.RECONVERGENT B0 ;  /* 0x0000000000007941 */ /* 0x000fea0003800200 */
.L_x_35:
[----:B------:R0:W-:Y:S04]  /*0430*/  STG.E desc[UR4][R10.64+0x4], R19 ;  /* 0x000004130a007986 */ /* 0x0001e8000c101904 */
[----:B------:R-:W2:Y:S04]  /*0440*/  LDG.E R15, desc[UR4][R8.64] ;  /* 0x00000004080f7981 */ /* 0x000ea8000c1e1900 */
[----:B------:R-:W2:Y:S01]  /*0450*/  LDG.E.64 R12, desc[UR4][R6.64] ;  /* 0x00000004060c7981 */ /* 0x000ea2000c1e1b00 */
        /* <DEDUP_REMOVED lines=10> */
[----:B------:R-:W-:Y:S01]  /*0500*/  IMAD.MOV.U32 R0, RZ, RZ, R12 ;  /* 0x000000ffff007224 */ /* 0x000fe200078e000c */
[----:B------:R-:W-:-:S07]  /*0510*/  MOV R16, 0x530 ;  /* 0x0000053000107802 */ /* 0x000fce0000000f00 */
[----:B------:R-:W-:Y:S05]  /*0520*/  CALL.REL.NOINC `($__internal_2_$__cuda_sm3x_div_rn_noftz_f32_slowpath) ;  /* 0x0000000000f07944 */ /* 0x000fea0003c00000 */
[----:B------:R-:W-:-:S07]  /*0530*/  MOV R15, R19 ;  /* 0x00000013000f7202 */ /* 0x000fce0000000f00 */
.L_x_38:
[----:B------:R-:W-:Y:S05]  /*0540*/  BSYNC.RECONVERGENT B0 ;  /* 0x0000000000007941 */ /* 0x000fea0003800200 */
.L_x_37:
        /* <DEDUP_REMOVED lines=18> */
.L_x_40:
[----:B------:R-:W-:Y:S05]  /*0670*/  BSYNC.RECONVERGENT B0 ;  /* 0x0000000000007941 */ /* 0x000fea0003800200 */
.L_x_39:
        /* <DEDUP_REMOVED lines=17> */
.L_x_42:
[----:B------:R-:W-:Y:S05]  /*0790*/  BSYNC.RECONVERGENT B0 ;  /* 0x0000000000007941 */ /* 0x000fea0003800200 */
.L_x_41:
        /* <DEDUP_REMOVED lines=18> */
.L_x_44:
[----:B------:R-:W-:Y:S05]  /*08c0*/  BSYNC.RECONVERGENT B0 ;  /* 0x0000000000007941 */ /* 0x000fea0003800200 */
.L_x_43:
[----:B------:R-:W-:Y:S01]  /*08d0*/  STG.E desc[UR4][R8.64+0x4], R7 ;  /* 0x0000040708007986 */ /* 0x000fe2000c101904 */
[----:B------:R-:W-:Y:S05]  /*08e0*/  EXIT ;  /* 0x000000000000794d */ /* 0x000fea0003800000 */
        .weak           $__internal_2_$__cuda_sm3x_div_rn_noftz_f32_slowpath
        .type           $__internal_2_$__cuda_sm3x_div_rn_noftz_f32_slowpath,@function
        .size           $__internal_2_$__cuda_sm3x_div_rn_noftz_f32_slowpath,(.L_x_59 - $__internal_2_$__cuda_sm3x_div_rn_noftz_f32_slowpath)
$__internal_2_$__cuda_sm3x_div_rn_noftz_f32_slowpath:
[----:B------:R-:W-:Y:S01]  /*08f0*/  SHF.R.U32.HI R12, RZ, 0x17, R3 ;  /* 0x00000017ff0c7819 */ /* 0x000fe20000011603 */
[----:B------:R-:W-:Y:S01]  /*0900*/  BSSY.RECONVERGENT B1, `(.L_x_45) ;  /* 0x0000064000017945 */ /* 0x000fe20003800200 */
[----:B------:R-:W-:Y:S02]  /*0910*/  SHF.R.U32.HI R21, RZ, 0x17, R0 ;  /* 0x00000017ff157819 */ /* 0x000fe40000011600 */
[----:B------:R-:W-:Y:S02]  /*0920*/  LOP3.LUT R12, R12, 0xff, RZ, 0xc0, !PT ;  /* 0x000000ff0c0c7812 */ /* 0x000fe400078ec0ff */
[----:B------:R-:W-:Y:S02]  /*0930*/  LOP3.LUT R21, R21, 0xff, RZ, 0xc0, !PT ;  /* 0x000000ff15157812 */ /* 0x000fe400078ec0ff */
[----:B------:R-:W-:Y:S01]  /*0940*/  MOV R19, R3 ;  /* 0x0000000300137202 */ /* 0x000fe20000000f00 */
[----:B------:R-:W-:Y:S01]  /*0950*/  VIADD R18, R12, 0xffffffff ;  /* 0xffffffff0c127836 */ /* 0x000fe20000000000 */
[----:B------:R-:W-:-:S04]  /*0960*/  IADD3 R17, PT, PT, R21, -0x1, RZ ;  /* 0xffffffff15117810 */ /* 0x000fc80007ffe0ff */
[----:B------:R-:W-:-:S04]  /*0970*/  ISETP.GT.U32.AND P0, PT, R18, 0xfd, PT ;  /* 0x000000fd1200780c */ /* 0x000fc80003f04070 */
[----:B------:R-:W-:-:S13]  /*0980*/  ISETP.GT.U32.OR P0, PT, R17, 0xfd, P0 ;  /* 0x000000fd1100780c */ /* 0x000fda0000704470 */
[----:B------:R-:W-:Y:S01]  /*0990*/  @!P0 IMAD.MOV.U32 R17, RZ, RZ, RZ ;  /* 0x000000ffff118224 */ /* 0x000fe200078e00ff */
[----:B------:R-:W-:Y:S06]  /*09a0*/  @!P0 BRA `(.L_x_46) ;  /* 0x0000000000608947 */ /* 0x000fec0003800000 */
        /* <DEDUP_REMOVED lines=16> */
[----:B------:R-:W-:Y:S02]  /*0ab0*/  IADD3 R17, PT, PT, R21, -0x1, RZ ;  /* 0xffffffff15117810 */ /* 0x000fe40007ffe0ff */
[----:B------:R-:W-:Y:S02]  /*0ac0*/  ISETP.GE.AND P1, PT, R18, RZ, PT ;  /* 0x000000ff1200720c */ /* 0x000fe40003f26270 */
[----:B------:R-:W-:-:S11]  /*0ad0*/  ISETP.GE.AND P0, PT, R17, RZ, PT ;  /* 0x000000ff1100720c */ /* 0x000fd60003f06270 */
[----:B------:R-:W-:Y:S02]  /*0ae0*/  @!P1 FFMA R19, R3, 1.84467440737095516160e+19, RZ ;  /* 0x5f80000003139823 */ /* 0x000fe400000000ff */
[----:B------:R-:W-:Y:S01]  /*0af0*/  @P0 MOV R17, RZ ;  /* 0x000000ff00110202 */ /* 0x000fe20000000f00 */
[----:B------:R-:W-:Y:S02]  /*0b00*/  @!P0 IMAD.MOV.U32 R17, RZ, RZ, -0x40 ;  /* 0xffffffc0ff118424 */ /* 0x000fe400078e00ff */
[----:B------:R-:W-:-:S03]  /*0b10*/  @!P0 FFMA R0, R0, 1.84467440737095516160e+19, RZ ;  /* 0x5f80000000008823 */ /* 0x000fc600000000ff */
[----:B------:R-:W-:-:S07]  /*0b20*/  @!P1 IADD3 R17, PT, PT, R17, 0x40, RZ ;  /* 0x0000004011119810 */ /* 0x000fce0007ffe0ff */
.L_x_46:
[----:B------:R-:W-:Y:S01]  /*0b30*/  LEA R18, R12, 0xc0800000, 0x17 ;  /* 0xc08000000c127811 */ /* 0x000fe200078eb8ff */
[----:B------:R-:W-:Y:S01]  /*0b40*/  VIADD R21, R21, 0xffffff81 ;  /* 0xffffff8115157836 */ /* 0x000fe20000000000 */
[----:B------:R-:W-:Y:S02]  /*0b50*/  BSSY.RECONVERGENT B2, `(.L_x_51) ;  /* 0x0000035000027945 */ /* 0x000fe40003800200 */
[----:B------:R-:W-:Y:S01]  /*0b60*/  IADD3 R20, PT, PT, -R18, R19, RZ ;  /* 0x0000001312147210 */ /* 0x000fe20007ffe1ff */
[----:B------:R-:W-:-:S03]  /*0b70*/  IMAD R0, R21, -0x800000, R0 ;  /* 0xff80000015007824 */ /* 0x000fc600078e0200 */
[----:B------:R0:W1:Y:S01]  /*0b80*/  MUFU.RCP R18, R20 ;  /* 0x0000001400127308 */ /* 0x0000620000001000 */
[----:B------:R-:W-:Y:S01]  /*0b90*/  FADD.FTZ R19, -R20, -RZ ;  /* 0x800000ff14137221 */ /* 0x000fe20000010100 */
[----:B0-----:R-:W-:-:S04]  /*0ba0*/  IADD3 R20, PT, PT, R21, 0x7f, -R12 ;  /* 0x0000007f15147810 */ /* 0x001fc80007ffe80c */
[----:B------:R-:W-:Y:S01]  /*0bb0*/  IADD3 R20, PT, PT, R20, R17, RZ ;  /* 0x0000001114147210 */ /* 0x000fe20007ffe0ff */
[----:B-1----:R-:W-:-:S04]  /*0bc0*/  FFMA R23, R18, R19, 1 ;  /* 0x3f80000012177423 */ /* 0x002fc80000000013 */
        /* <DEDUP_REMOVED lines=8> */
[----:B------:R-:W-:-:S05]  /*0c50*/  IADD3 R12, PT, PT, R12, R20, RZ ;  /* 0x000000140c0c7210 */ /* 0x000fca0007ffe0ff */
[----:B------:R-:W-:-:S05]  /*0c60*/  VIADD R17, R12, 0xffffffff ;  /* 0xffffffff0c117836 */ /* 0x000fca0000000000 */
        /* <DEDUP_REMOVED lines=9> */
[-CC-:B------:R-:W-:Y:S01]  /*0d00*/  FFMA.RZ R17, R18, R0.reuse, R23.reuse ;  /* 0x0000000012117223 */ /* 0x180fe2000000c017 */
[C---:B------:R-:W-:Y:S02]  /*0d10*/  IADD3 R21, PT, PT, R12.reuse, 0x20, RZ ;  /* 0x000000200c157810 */ /* 0x040fe40007ffe0ff */
[----:B------:R-:W-:Y:S02]  /*0d20*/  ISETP.NE.AND P2, PT, R12, RZ, PT ;  /* 0x000000ff0c00720c */ /* 0x000fe40003f45270 */
[----:B------:R-:W-:Y:S01]  /*0d30*/  LOP3.LUT R20, R17, 0x7fffff, RZ, 0xc0, !PT ;  /* 0x007fffff11147812 */ /* 0x000fe200078ec0ff */
[CCC-:B------:R-:W-:Y:S01]  /*0d40*/  FFMA.RP R17, R18.reuse, R0.reuse, R23.reuse ;  /* 0x0000000012117223 */ /* 0x1c0fe20000008017 */
[----:B------:R-:W-:Y:S01]  /*0d50*/  FFMA.RM R0, R18, R0, R23 ;  /* 0x0000000012007223 */ /* 0x000fe20000004017 */
[----:B------:R-:W-:Y:S02]  /*0d60*/  ISETP.NE.AND P1, PT, R12, RZ, PT ;  /* 0x000000ff0c00720c */ /* 0x000fe40003f25270 */
        /* <DEDUP_REMOVED lines=11> */
[----:B------:R-:W-:-:S05]  /*0e20*/  LOP3.LUT R0, R0, R17, RZ, 0xc0, !PT ;  /* 0x0000001100007212 */ /* 0x000fca00078ec0ff */
[----:B------:R-:W-:-:S05]  /*0e30*/  IMAD.IADD R0, R21, 0x1, R0 ;  /* 0x0000000115007824 */ /* 0x000fca00078e0200 */
[----:B------:R-:W-:Y:S01]  /*0e40*/  LOP3.LUT R19, R0, R19, RZ, 0xfc, !PT ;  /* 0x0000001300137212 */ /* 0x000fe200078efcff */
[----:B------:R-:W-:Y:S06]  /*0e50*/  BRA `(.L_x_54) ;  /* 0x0000000000107947 */ /* 0x000fec0003800000 */
.L_x_53:
[----:B------:R-:W-:-:S04]  /*0e60*/  LOP3.LUT R19, R19, 0x80000000, RZ, 0xc0, !PT ;  /* 0x8000000013137812 */ /* 0x000fc800078ec0ff */
[----:B------:R-:W-:Y:S01]  /*0e70*/  LOP3.LUT R19, R19, 0x7f800000, RZ, 0xfc, !PT ;  /* 0x7f80000013137812 */ /* 0x000fe200078efcff */
[----:B------:R-:W-:Y:S06]  /*0e80*/  BRA `(.L_x_54) ;  /* 0x0000000000047947 */ /* 0x000fec0003800000 */
.L_x_52:
[----:B------:R-:W-:-:S07]  /*0e90*/  LEA R19, R20, R19, 0x17 ;  /* 0x0000001314137211 */ /* 0x000fce00078eb8ff */
.L_x_54:
[----:B------:R-:W-:Y:S05]  /*0ea0*/  BSYNC.RECONVERGENT B2 ;  /* 0x0000000000027941 */ /* 0x000fea0003800200 */
.L_x_51:
[----:B------:R-:W-:Y:S05]  /*0eb0*/  BRA `(.L_x_55) ;  /* 0x0000000000207947 */ /* 0x000fea0003800000 */
.L_x_50:
[----:B------:R-:W-:-:S04]  /*0ec0*/  LOP3.LUT R19, R19, 0x80000000, R0, 0x48, !PT ;  /* 0x8000000013137812 */ /* 0x000fc800078e4800 */
[----:B------:R-:W-:Y:S01]  /*0ed0*/  LOP3.LUT R19, R19, 0x7f800000, RZ, 0xfc, !PT ;  /* 0x7f80000013137812 */ /* 0x000fe200078efcff */
[----:B------:R-:W-:Y:S06]  /*0ee0*/  BRA `(.L_x_55) ;  /* 0x0000000000147947 */ /* 0x000fec0003800000 */
.L_x_49:
[----:B------:R-:W-:Y:S01]  /*0ef0*/  LOP3.LUT R19, R19, 0x80000000, R0, 0x48, !PT ;  /* 0x8000000013137812 */ /* 0x000fe200078e4800 */
[----:B------:R-:W-:Y:S06]  /*0f00*/  BRA `(.L_x_55) ;  /* 0x00000000000c7947 */ /* 0x000fec0003800000 */
.L_x_48:
[----:B------:R-:W0:Y:S01]  /*0f10*/  MUFU.RSQ R19, -QNAN ;  /* 0xffc0000000137908 */ /* 0x000e220000001400 */
[----:B------:R-:W-:Y:S05]  /*0f20*/  BRA `(.L_x_55) ;  /* 0x0000000000047947 */ /* 0x000fea0003800000 */
.L_x_47:
[----:B------:R-:W-:-:S07]  /*0f30*/  FADD.FTZ R19, R0, R3 ;  /* 0x0000000300137221 */ /* 0x000fce0000010000 */
.L_x_55:
[----:B------:R-:W-:Y:S05]  /*0f40*/  BSYNC.RECONVERGENT B1 ;  /* 0x0000000000017941 */ /* 0x000fea0003800200 */
.L_x_45:
[----:B------:R-:W-:-:S04]  /*0f50*/  HFMA2 R17, -RZ, RZ, 0, 0 ;  /* 0x00000000ff117431 */ /* 0x000fc800000001ff */
[----:B0-----:R-:W-:Y:S05]  /*0f60*/  RET.REL.NODEC R16 `(_Z13solve_poisson4Grid) ;  /* 0xfffffff010247950 */ /* 0x001fea0003c3ffff */
.L_x_56:
        /* <DEDUP_REMOVED lines=9> */
.L_x_59:


//--------------------- .nv.global.init           --------------------------
	.section	.nv.global.init,"aw",@progbits
	.align	4
.nv.global.init:
	.type		mrg32k3aM1SubSeq,@object
	.size		mrg32k3aM1SubSeq,(mrg32k3aM2SubSeq - mrg32k3aM1SubSeq)
mrg32k3aM1SubSeq:
        /*0000*/ 	.byte	0x0b, 0xcc, 0xee, 0x04, 0x73, 0x29, 0x8b, 0x6f, 0xf6, 0x53, 0x03, 0xf6, 0x23, 0xf6, 0xea, 0xda
        /* <DEDUP_REMOVED lines=125> */
	.type		mrg32k3aM2SubSeq,@object
	.size		mrg32k3aM2SubSeq,(mrg32k3aM1 - mrg32k3aM2SubSeq)
mrg32k3aM2SubSeq:
        /* <DEDUP_REMOVED lines=126> */
	.type		mrg32k3aM1,@object
	.size		mrg32k3aM1,(mrg32k3aM1Seq - mrg32k3aM1)
mrg32k3aM1:
        /* <DEDUP_REMOVED lines=144> */
	.type		mrg32k3aM1Seq,@object
	.size		mrg32k3aM1Seq,(mrg32k3aM2 - mrg32k3aM1Seq)
mrg32k3aM1Seq:
        /* <DEDUP_REMOVED lines=144> */
	.type		mrg32k3aM2,@object
	.size		mrg32k3aM2,(mrg32k3aM2Seq - mrg32k3aM2)
mrg32k3aM2:
        /* <DEDUP_REMOVED lines=144> */
	.type		mrg32k3aM2Seq,@object
	.size		mrg32k3aM2Seq,(precalc_xorwow_matrix - mrg32k3aM2Seq)
mrg32k3aM2Seq:
        /* <DEDUP_REMOVED lines=144> */
	.type		precalc_xorwow_matrix,@object
	.size		precalc_xorwow_matrix,(precalc_xorwow_offset_matrix - precalc_xorwow_matrix)
precalc_xorwow_matrix:
        /* <DEDUP_REMOVED lines=6400> */
	.type		precalc_xorwow_offset_matrix,@object
	.size		precalc_xorwow_offset_matrix,(.L_1 - precalc_xorwow_offset_matrix)
precalc_xorwow_offset_matrix:
        /* <DEDUP_REMOVED lines=6400> */
.L_1:


//--------------------- .nv.shared.reserved.0     --------------------------
	.section	.nv.shared.reserved.0,"aw",@nobits
	.weak		__nv_reservedSMEM_offset_0_alias
	.size		__nv_reservedSMEM_offset_0_alias, 0, 64
	.other		__nv_reservedSMEM_offset_0_alias,@"STO_CUDA_RESERVED_SHARED STV_DEFAULT"
__nv_reservedSMEM_offset_0_alias:
	.zero		0
	.zero		64


//--------------------- .nv.constant0._Z14ParticleKernel7Species4Grid --------------------------
	.section	.nv.constant0._Z14ParticleKernel7Species4Grid,"a",@progbits
	.sectionflags	@""
	.align	4
.nv.constant0._Z14ParticleKernel7Species4Grid:
	.zero		1048


//--------------------- .nv.constant0._Z19InitialVelocityStep7Species4Grid --------------------------
	.section	.nv.constant0._Z19InitialVelocityStep7Species4Grid,"a",@progbits
	.sectionflags	@""
	.align	4
.nv.constant0._Z19InitialVelocityStep7Species4Grid:
	.zero		1048


//--------------------- .nv.constant0._Z18InitParticleArrays7Species --------------------------
	.section	.nv.constant0._Z18InitParticleArrays7Species,"a",@progbits
	.sectionflags	@""
	.align	4
.nv.constant0._Z18InitParticleArrays7Species:
	.zero		928


//--------------------- .nv.constant0._Z14scatter_charge7Species4Grid --------------------------
	.section	.nv.constant0._Z14scatter_charge7Species4Grid,"a",@progbits
	.sectionflags	@""
	.align	4
.nv.constant0._Z14scatter_charge7Species4Grid:
	.zero		1048


//--------------------- .nv.constant0._Z20scale_down_after_fft4Grid --------------------------
	.section	.nv.constant0._Z20scale_down_after_fft4Grid,"a",@progbits
	.sectionflags	@""
	.align	4
.nv.constant0._Z20scale_down_after_fft4Grid:
	.zero		1016


//--------------------- .nv.constant0._Z12complex2realP6float2Pf --------------------------
	.section	.nv.constant0._Z12complex2realP6float2Pf,"a",@progbits
	.sectionflags	@""
	.align	4
.nv.constant0._Z12complex2realP6float2Pf:
	.zero		912


//--------------------- .nv.constant0._Z12real2complexPfP6float2 --------------------------
	.section	.nv.constant0._Z12real2complexPfP6float2,"a",@progbits
	.sectionflags	@""
	.align	4
.nv.constant0._Z12real2complexPfP6float2:
	.zero		912


//--------------------- .nv.constant0._Z13solve_poisson4Grid --------------------------
	.section	.nv.constant0._Z13solve_poisson4Grid,"a",@progbits
	.sectionflags	@""
	.align	4
.nv.constant0._Z13solve_poisson4Grid:
	.zero		1016


//--------------------- SYMBOLS --------------------------

	.type		.nv.reservedSmem.offset0,@object
	.size		.nv.reservedSmem.offset0,0x4
